// auto-generated by cutlass_sweep.gemm — config: {"arch": "sm_100", "cluster_m": 2, "cluster_n": 1, "dtype": "bf16", "stages": 4, "tile_k": 64, "tile_m": 64, "tile_n": 128}
#include "cutlass/cutlass.h"
#include "cutlass/gemm/collective/collective_builder.hpp"
#include "cutlass/gemm/device/gemm_universal_adapter.h"
#include "cutlass/gemm/kernel/gemm_universal.hpp"
#include "cutlass/epilogue/collective/collective_builder.hpp"

using ElemA = cutlass::bfloat16_t;
using ElemB = cutlass::bfloat16_t;
using ElemCD = cutlass::bfloat16_t;
using Acc  = float;
using TileShape    = cute::Shape<cute::_64, cute::_128, cute::_64>;
using ClusterShape = cute::Shape<cute::_2, cute::_1, cute::_1>;

using CollectiveEpilogue = typename cutlass::epilogue::collective::CollectiveBuilder<
    cutlass::arch::Sm100, cutlass::arch::OpClassTensorOp,
    TileShape, ClusterShape,
    cutlass::epilogue::collective::EpilogueTileAuto,
    Acc, Acc,
    ElemCD, cutlass::layout::RowMajor, 128 / cutlass::sizeof_bits<ElemCD>::value,
    ElemCD, cutlass::layout::RowMajor, 128 / cutlass::sizeof_bits<ElemCD>::value,
    cutlass::epilogue::collective::EpilogueScheduleAuto
  >::CollectiveOp;

using CollectiveMainloop = typename cutlass::gemm::collective::CollectiveBuilder<
    cutlass::arch::Sm100, cutlass::arch::OpClassTensorOp,
    ElemA, cutlass::layout::RowMajor, 128 / cutlass::sizeof_bits<ElemA>::value,
    ElemB, cutlass::layout::ColumnMajor, 128 / cutlass::sizeof_bits<ElemB>::value,
    Acc,
    TileShape, ClusterShape,
    cutlass::gemm::collective::StageCount<4>,
    cutlass::gemm::collective::KernelScheduleAuto
  >::CollectiveOp;

using GemmKernel = cutlass::gemm::kernel::GemmUniversal<
    cute::Shape<int,int,int,int>,
    CollectiveMainloop,
    CollectiveEpilogue
>;
using Gemm = cutlass::gemm::device::GemmUniversalAdapter<GemmKernel>;

// Force the device kernel symbol into the cubin without needing a host main.
auto* _anchor = &cutlass::device_kernel<GemmKernel>;


// ===== COMPILED SASS (sm_100a) =====

	.target	sm_100a

	.elftype	@"ET_EXEC"


//--------------------- .note.nv.tkinfo           --------------------------
	.section	.note.nv.tkinfo,"",@"SHT_NOTE"
	.sectionflags	@"SHF_NOTE_NV_TKINFO"
	.tkinfo
        /*0018*/ 	.word	0x00000002
        /*0030*/ 	.string	""
        /*0030*/ 	.string	"ptxas"
        /*0030*/ 	.string	"Cuda compilation tools, release 13.0, V13.0.88"
        /*0030*/ 	.string	"Build cuda_13.0.r13.0/compiler.36424714_0"
        /*0030*/ 	.string	"-arch sm_100a -m 64 "



//--------------------- .note.nv.cuinfo           --------------------------
	.section	.note.nv.cuinfo,"",@"SHT_NOTE"
	.sectionflags	@"SHF_NOTE_NV_CUINFO"
        /*0018*/ 	.short	0x0002
        /*001a*/ 	.short	0x0064
        /*001c*/ 	.short	0x0082
	.zero		2


//--------------------- .nv.info                  --------------------------
	.section	.nv.info,"",@"SHT_CUDA_INFO"
	.align	4


	//----- nvinfo : EIATTR_REGCOUNT
	.align		4
        /*0000*/ 	.byte	0x04, 0x2f
        /*0002*/ 	.short	(.L_19 - .L_18)
	.align		4
.L_18:
        /*0004*/ 	.word	index@(_ZN7cutlass13device_kernelINS_4gemm6kernel13GemmUniversalIN4cute5tupleIJiiiiEEENS1_10collective13CollectiveMmaINS1_35MainloopSm100TmaUmmaWarpSpecializedILi4ELi2ELi4ENS5_IJNS4_1CILi2EEENSA_ILi1EEESC_EEEEENS5_IJNSA_ILi64EEENSA_ILi128EEESF_EEENS_10bfloat16_tENS5_IJlSC_lEEESI_SJ_NS4_8TiledMMAINS4_8MMA_AtomIJNS4_20SM100_MMA_F16BF16_SSISI_SI_fLi64ELi128ELNS4_4UMMA5MajorE0ELSO_0ELNSN_7ScaleInE0ELSP_0EEEEEENS4_6LayoutINS5_IJSC_SC_SC_EEENS5_IJNSA_ILi0EEESU_SU_EEEEENS5_IJNS4_10UnderscoreESX_SX_EEEEENS4_13SM90_TMA_LOADENS4_14ComposedLayoutINS4_7SwizzleILi3ELi4ELi3EEENS4_18smem_ptr_flag_bitsILi16EEENSS_INS5_IJNSA_ILi8EEESF_EEENS5_IJSF_SC_EEEEEEEvNS4_8identityENS4_23SM90_TMA_LOAD_MULTICASTES1A_vS1B_EENS_8epilogue10collective18CollectiveEpilogueINS1E_23Sm100TmaWarpSpecializedILi4ELi2ELi16ELb1ELb0EEEJSH_NS5_IJNSS_ISF_SC_EENSS_INSA_ILi32EEESC_EEEEESI_SJ_SI_SJ_NS1E_6fusion15FusionCallbacksIS1I_NS1N_17LinearCombinationISI_fSI_fLNS_15FloatRoundStyleE2EEESH_S1M_JEEENS4_5SM1004TMEM4LOAD26SM100_TMEM_LOAD_16dp256b4xES10_NS11_INS12_ILi2ELi4ELi3EEES15_NSS_INS5_IJS16_S1K_EEENS5_IJS1K_SC_EEEEEEENS4_17SM75_U32x4_LDSM_NENS4_14SM90_TMA_STOREES21_NS4_17SM90_U32x4_STSM_NENS4_39AutoVectorizingCopyWithAssumedAlignmentILi128EEEEEEvvEEEEvNT_6ParamsE)
        /*0008*/ 	.word	0x00000044


	//----- nvinfo : EIATTR_FRAME_SIZE
	.align		4
.L_19:
        /*000c*/ 	.byte	0x04, 0x11
        /*000e*/ 	.short	(.L_21 - .L_20)
	.align		4
.L_20:
        /*0010*/ 	.word	index@($__internal_2_$__cuda_sm10x_tcgen05_guardrail_trap_unallocated_columns_being_dealloced)
        /*0014*/ 	.word	0x00000000


	//----- nvinfo : EIATTR_FRAME_SIZE
	.align		4
.L_21:
        /*0018*/ 	.byte	0x04, 0x11
        /*001a*/ 	.short	(.L_23 - .L_22)
	.align		4
.L_22:
        /*001c*/ 	.word	index@($__internal_1_$__cuda_sm10x_tcgen05_guardrail_trap_phase_invalid_during_alloc)
        /*0020*/ 	.word	0x00000000


	//----- nvinfo : EIATTR_FRAME_SIZE
	.align		4
.L_23:
        /*0024*/ 	.byte	0x04, 0x11
        /*0026*/ 	.short	(.L_25 - .L_24)
	.align		4
.L_24:
        /*0028*/ 	.word	index@($__internal_0_$__cuda_sm10x_tcgen05_guardrail_trap_col_being_dealloced_not_returned_by_alloc)
        /*002c*/ 	.word	0x00000000


	//----- nvinfo : EIATTR_FRAME_SIZE
	.align		4
.L_25:
        /*0030*/ 	.byte	0x04, 0x11
        /*0032*/ 	.short	(.L_27 - .L_26)
	.align		4
.L_26:
        /*0034*/ 	.word	index@(_ZN7cutlass13device_kernelINS_4gemm6kernel13GemmUniversalIN4cute5tupleIJiiiiEEENS1_10collective13CollectiveMmaINS1_35MainloopSm100TmaUmmaWarpSpecializedILi4ELi2ELi4ENS5_IJNS4_1CILi2EEENSA_ILi1EEESC_EEEEENS5_IJNSA_ILi64EEENSA_ILi128EEESF_EEENS_10bfloat16_tENS5_IJlSC_lEEESI_SJ_NS4_8TiledMMAINS4_8MMA_AtomIJNS4_20SM100_MMA_F16BF16_SSISI_SI_fLi64ELi128ELNS4_4UMMA5MajorE0ELSO_0ELNSN_7ScaleInE0ELSP_0EEEEEENS4_6LayoutINS5_IJSC_SC_SC_EEENS5_IJNSA_ILi0EEESU_SU_EEEEENS5_IJNS4_10UnderscoreESX_SX_EEEEENS4_13SM90_TMA_LOADENS4_14ComposedLayoutINS4_7SwizzleILi3ELi4ELi3EEENS4_18smem_ptr_flag_bitsILi16EEENSS_INS5_IJNSA_ILi8EEESF_EEENS5_IJSF_SC_EEEEEEEvNS4_8identityENS4_23SM90_TMA_LOAD_MULTICASTES1A_vS1B_EENS_8epilogue10collective18CollectiveEpilogueINS1E_23Sm100TmaWarpSpecializedILi4ELi2ELi16ELb1ELb0EEEJSH_NS5_IJNSS_ISF_SC_EENSS_INSA_ILi32EEESC_EEEEESI_SJ_SI_SJ_NS1E_6fusion15FusionCallbacksIS1I_NS1N_17LinearCombinationISI_fSI_fLNS_15FloatRoundStyleE2EEESH_S1M_JEEENS4_5SM1004TMEM4LOAD26SM100_TMEM_LOAD_16dp256b4xES10_NS11_INS12_ILi2ELi4ELi3EEES15_NSS_INS5_IJS16_S1K_EEENS5_IJS1K_SC_EEEEEEENS4_17SM75_U32x4_LDSM_NENS4_14SM90_TMA_STOREES21_NS4_17SM90_U32x4_STSM_NENS4_39AutoVectorizingCopyWithAssumedAlignmentILi128EEEEEEvvEEEEvNT_6ParamsE)
        /*0038*/ 	.word	0x00000000


	//----- nvinfo : EIATTR_MIN_STACK_SIZE
	.align		4
.L_27:
        /*003c*/ 	.byte	0x04, 0x12
        /*003e*/ 	.short	(.L_29 - .L_28)
	.align		4
.L_28:
        /*0040*/ 	.word	index@(_ZN7cutlass13device_kernelINS_4gemm6kernel13GemmUniversalIN4cute5tupleIJiiiiEEENS1_10collective13CollectiveMmaINS1_35MainloopSm100TmaUmmaWarpSpecializedILi4ELi2ELi4ENS5_IJNS4_1CILi2EEENSA_ILi1EEESC_EEEEENS5_IJNSA_ILi64EEENSA_ILi128EEESF_EEENS_10bfloat16_tENS5_IJlSC_lEEESI_SJ_NS4_8TiledMMAINS4_8MMA_AtomIJNS4_20SM100_MMA_F16BF16_SSISI_SI_fLi64ELi128ELNS4_4UMMA5MajorE0ELSO_0ELNSN_7ScaleInE0ELSP_0EEEEEENS4_6LayoutINS5_IJSC_SC_SC_EEENS5_IJNSA_ILi0EEESU_SU_EEEEENS5_IJNS4_10UnderscoreESX_SX_EEEEENS4_13SM90_TMA_LOADENS4_14ComposedLayoutINS4_7SwizzleILi3ELi4ELi3EEENS4_18smem_ptr_flag_bitsILi16EEENSS_INS5_IJNSA_ILi8EEESF_EEENS5_IJSF_SC_EEEEEEEvNS4_8identityENS4_23SM90_TMA_LOAD_MULTICASTES1A_vS1B_EENS_8epilogue10collective18CollectiveEpilogueINS1E_23Sm100TmaWarpSpecializedILi4ELi2ELi16ELb1ELb0EEEJSH_NS5_IJNSS_ISF_SC_EENSS_INSA_ILi32EEESC_EEEEESI_SJ_SI_SJ_NS1E_6fusion15FusionCallbacksIS1I_NS1N_17LinearCombinationISI_fSI_fLNS_15FloatRoundStyleE2EEESH_S1M_JEEENS4_5SM1004TMEM4LOAD26SM100_TMEM_LOAD_16dp256b4xES10_NS11_INS12_ILi2ELi4ELi3EEES15_NSS_INS5_IJS16_S1K_EEENS5_IJS1K_SC_EEEEEEENS4_17SM75_U32x4_LDSM_NENS4_14SM90_TMA_STOREES21_NS4_17SM90_U32x4_STSM_NENS4_39AutoVectorizingCopyWithAssumedAlignmentILi128EEEEEEvvEEEEvNT_6ParamsE)
        /*0044*/ 	.word	0x00000000
.L_29:


//--------------------- .nv.compat                --------------------------
	.section	.nv.compat,"",@"SHT_CUDA_COMPAT_INFO"
	.align	4
        /*0000*/ 	.byte	0x02, 0x09, 0x01, 0x00, 0x02, 0x02, 0x02, 0x00, 0x02, 0x05, 0x05, 0x00, 0x03, 0x07, 0x01, 0x01
        /*0010*/ 	.byte	0x02, 0x03, 0x01, 0x00, 0x02, 0x06, 0x01, 0x00, 0x04, 0x0b, 0x08, 0x00, 0x09, 0x00, 0x00, 0x00
        /*0020*/ 	.byte	0x00, 0x00, 0x00, 0x00


//--------------------- .nv.info._ZN7cutlass13device_kernelINS_4gemm6kernel13GemmUniversalIN4cute5tupleIJiiiiEEENS1_10collective13CollectiveMmaINS1_35MainloopSm100TmaUmmaWarpSpecializedILi4ELi2ELi4ENS5_IJNS4_1CILi2EEENSA_ILi1EEESC_EEEEENS5_IJNSA_ILi64EEENSA_ILi128EEESF_EEENS_10bfloat16_tENS5_IJlSC_lEEESI_SJ_NS4_8TiledMMAINS4_8MMA_AtomIJNS4_20SM100_MMA_F16BF16_SSISI_SI_fLi64ELi128ELNS4_4UMMA5MajorE0ELSO_0ELNSN_7ScaleInE0ELSP_0EEEEEENS4_6LayoutINS5_IJSC_SC_SC_EEENS5_IJNSA_ILi0EEESU_SU_EEEEENS5_IJNS4_10UnderscoreESX_SX_EEEEENS4_13SM90_TMA_LOADENS4_14ComposedLayoutINS4_7SwizzleILi3ELi4ELi3EEENS4_18smem_ptr_flag_bitsILi16EEENSS_INS5_IJNSA_ILi8EEESF_EEENS5_IJSF_SC_EEEEEEEvNS4_8identityENS4_23SM90_TMA_LOAD_MULTICASTES1A_vS1B_EENS_8epilogue10collective18CollectiveEpilogueINS1E_23Sm100TmaWarpSpecializedILi4ELi2ELi16ELb1ELb0EEEJSH_NS5_IJNSS_ISF_SC_EENSS_INSA_ILi32EEESC_EEEEESI_SJ_SI_SJ_NS1E_6fusion15FusionCallbacksIS1I_NS1N_17LinearCombinationISI_fSI_fLNS_15FloatRoundStyleE2EEESH_S1M_JEEENS4_5SM1004TMEM4LOAD26SM100_TMEM_LOAD_16dp256b4xES10_NS11_INS12_ILi2ELi4ELi3EEES15_NSS_INS5_IJS16_S1K_EEENS5_IJS1K_SC_EEEEEEENS4_17SM75_U32x4_LDSM_NENS4_14SM90_TMA_STOREES21_NS4_17SM90_U32x4_STSM_NENS4_39AutoVectorizingCopyWithAssumedAlignmentILi128EEEEEEvvEEEEvNT_6ParamsE --------------------------
	.section	.nv.info._ZN7cutlass13device_kernelINS_4gemm6kernel13GemmUniversalIN4cute5tupleIJiiiiEEENS1_10collective13CollectiveMmaINS1_35MainloopSm100TmaUmmaWarpSpecializedILi4ELi2ELi4ENS5_IJNS4_1CILi2EEENSA_ILi1EEESC_EEEEENS5_IJNSA_ILi64EEENSA_ILi128EEESF_EEENS_10bfloat16_tENS5_IJlSC_lEEESI_SJ_NS4_8TiledMMAINS4_8MMA_AtomIJNS4_20SM100_MMA_F16BF16_SSISI_SI_fLi64ELi128ELNS4_4UMMA5MajorE0ELSO_0ELNSN_7ScaleInE0ELSP_0EEEEEENS4_6LayoutINS5_IJSC_SC_SC_EEENS5_IJNSA_ILi0EEESU_SU_EEEEENS5_IJNS4_10UnderscoreESX_SX_EEEEENS4_13SM90_TMA_LOADENS4_14ComposedLayoutINS4_7SwizzleILi3ELi4ELi3EEENS4_18smem_ptr_flag_bitsILi16EEENSS_INS5_IJNSA_ILi8EEESF_EEENS5_IJSF_SC_EEEEEEEvNS4_8identityENS4_23SM90_TMA_LOAD_MULTICASTES1A_vS1B_EENS_8epilogue10collective18CollectiveEpilogueINS1E_23Sm100TmaWarpSpecializedILi4ELi2ELi16ELb1ELb0EEEJSH_NS5_IJNSS_ISF_SC_EENSS_INSA_ILi32EEESC_EEEEESI_SJ_SI_SJ_NS1E_6fusion15FusionCallbacksIS1I_NS1N_17LinearCombinationISI_fSI_fLNS_15FloatRoundStyleE2EEESH_S1M_JEEENS4_5SM1004TMEM4LOAD26SM100_TMEM_LOAD_16dp256b4xES10_NS11_INS12_ILi2ELi4ELi3EEES15_NSS_INS5_IJS16_S1K_EEENS5_IJS1K_SC_EEEEEEENS4_17SM75_U32x4_LDSM_NENS4_14SM90_TMA_STOREES21_NS4_17SM90_U32x4_STSM_NENS4_39AutoVectorizingCopyWithAssumedAlignmentILi128EEEEEEvvEEEEvNT_6ParamsE,"",@"SHT_CUDA_INFO"
	.sectionflags	@""
	.align	4


	//----- nvinfo : EIATTR_CUDA_API_VERSION
	.align		4
        /*0000*/ 	.byte	0x04, 0x37
        /*0002*/ 	.short	(.L_31 - .L_30)
.L_30:
        /*0004*/ 	.word	0x00000082


	//----- nvinfo : EIATTR_KPARAM_INFO
	.align		4
.L_31:
        /*0008*/ 	.byte	0x04, 0x17
        /*000a*/ 	.short	(.L_33 - .L_32)
.L_32:
        /*000c*/ 	.word	0x00000000
        /*0010*/ 	.short	0x0000
        /*0012*/ 	.short	0x0000
        /*0014*/ 	.byte	0x00, 0xf0, 0x01, 0x20


	//----- nvinfo : EIATTR_AT_ENTRY_FRAGMENTS
	.align		4
.L_33:
        /*0018*/ 	.byte	0x04, 0x4f
        /*001a*/ 	.short	(.L_35 - .L_34)


	//   ....[0]....
.L_34:
        /*001c*/ 	.word	0x00000006


	//----- nvinfo : EIATTR_RESERVED_SMEM_USED
	.align		4
.L_35:
        /*0020*/ 	.byte	0x01, 0x41
	.zero		2


	//----- nvinfo : EIATTR_SPARSE_MMA_MASK
	.align		4
        /*0024*/ 	.byte	0x03, 0x50
        /*0026*/ 	.short	0x0000


	//----- nvinfo : EIATTR_TCGEN05_1CTA_USED
	.align		4
        /*0028*/ 	.byte	0x01, 0x51
	.zero		2


	//----- nvinfo : EIATTR_MAXREG_COUNT
	.align		4
        /*002c*/ 	.byte	0x03, 0x1b
        /*002e*/ 	.short	0x00ff


	//----- nvinfo : EIATTR_NUM_BARRIERS
	.align		4
        /*0030*/ 	.byte	0x02, 0x4c
        /*0032*/ 	.byte	0x07
	.zero		1


	//----- nvinfo : EIATTR_EXTERNS
	.align		4
        /*0034*/ 	.byte	0x04, 0x0f
        /*0036*/ 	.short	(.L_37 - .L_36)


	//   ....[0]....
	.align		4
.L_36:
        /*0038*/ 	.word	index@(__assertfail)


	//----- nvinfo : EIATTR_MERCURY_ISA_VERSION
	.align		4
.L_37:
        /*003c*/ 	.byte	0x03, 0x5f
        /*003e*/ 	.short	0x0101


	//----- nvinfo : EIATTR_INT_WARP_WIDE_INSTR_OFFSETS
	.align		4
        /*0040*/ 	.byte	0x04, 0x31
        /*0042*/ 	.short	(.L_39 - .L_38)


	//   ....[0]....
.L_38:
        /*0044*/ 	.word	0x00003ce0


	//   ....[1]....
        /*0048*/ 	.word	0x00003d10


	//   ....[2]....
        /*004c*/ 	.word	0x00003d30


	//   ....[3]....
        /*0050*/ 	.word	0x00004940


	//   ....[4]....
        /*0054*/ 	.word	0x000049a0


	//   ....[5]....
        /*0058*/ 	.word	0x00004a80


	//   ....[6]....
        /*005c*/ 	.word	0x00004b00


	//   ....[7]....
        /*0060*/ 	.word	0x00004bf0


	//   ....[8]....
        /*0064*/ 	.word	0x00004c80


	//   ....[9]....
        /*0068*/ 	.word	0x00004d70


	//   ....[10]....
        /*006c*/ 	.word	0x00004e20


	//----- nvinfo : EIATTR_COOP_GROUP_MASK_REGIDS
	.align		4
.L_39:
        /*0070*/ 	.byte	0x04, 0x29
        /*0072*/ 	.short	(.L_41 - .L_40)


	//   ....[0]....
.L_40:
        /*0074*/ 	.word	0xffffffff


	//   ....[1]....
        /*0078*/ 	.word	0xffffffff


	//   ....[2]....
        /*007c*/ 	.word	0xffffffff


	//   ....[3]....
        /*0080*/ 	.word	0xffffffff


	//   ....[4]....
        /*0084*/ 	.word	0xffffffff


	//   ....[5]....
        /*0088*/ 	.word	0xffffffff


	//   ....[6]....
        /*008c*/ 	.word	0xffffffff


	//   ....[7]....
        /*0090*/ 	.word	0xffffffff


	//   ....[8]....
        /*0094*/ 	.word	0xffffffff


	//   ....[9]....
        /*0098*/ 	.word	0xffffffff


	//   ....[10]....
        /*009c*/ 	.word	0xffffffff


	//   ....[11]....
        /*00a0*/ 	.word	0xffffffff


	//   ....[12]....
        /*00a4*/ 	.word	0xffffffff


	//   ....[13]....
        /*00a8*/ 	.word	0xffffffff


	//----- nvinfo : EIATTR_COOP_GROUP_INSTR_OFFSETS
	.align		4
.L_41:
        /*00ac*/ 	.byte	0x04, 0x28
        /*00ae*/ 	.short	(.L_43 - .L_42)


	//   ....[0]....
.L_42:
        /*00b0*/ 	.word	0x00000080


	//   ....[1]....
        /*00b4*/ 	.word	0x000004f0


	//   ....[2]....
        /*00b8*/ 	.word	0x00000690


	//   ....[3]....
        /*00bc*/ 	.word	0x00000830


	//   ....[4]....
        /*00c0*/ 	.word	0x00000930


	//   ....[5]....
        /*00c4*/ 	.word	0x00000aa0


	//   ....[6]....
        /*00c8*/ 	.word	0x00000c40


	//   ....[7]....
        /*00cc*/ 	.word	0x00000df0


	//   ....[8]....
        /*00d0*/ 	.word	0x00001fe0


	//   ....[9]....
        /*00d4*/ 	.word	0x00002ed0


	//   ....[10]....
        /*00d8*/ 	.word	0x000030e0


	//   ....[11]....
        /*00dc*/ 	.word	0x00003110


	//   ....[12]....
        /*00e0*/ 	.word	0x00003bc0


	//   ....[13]....
        /*00e4*/ 	.word	0x00003df0


	//----- nvinfo : EIATTR_VRC_CTA_INIT_COUNT
	.align		4
.L_43:
        /*00e8*/ 	.byte	0x02, 0x4a
        /*00ea*/ 	.byte	0x80
	.zero		1


	//----- nvinfo : EIATTR_SYSCALL_OFFSETS
	.align		4
        /*00ec*/ 	.byte	0x04, 0x46
        /*00ee*/ 	.short	(.L_45 - .L_44)


	//   ....[0]....
.L_44:
        /*00f0*/ 	.word	0x00005ab0


	//   ....[1]....
        /*00f4*/ 	.word	0x00005ba0


	//   ....[2]....
        /*00f8*/ 	.word	0x00006330


	//   ....[3]....
        /*00fc*/ 	.word	0x00006be0


	//   ....[4]....
        /*0100*/ 	.word	0x00007470


	//   ....[5]....
        /*0104*/ 	.word	0x00007cf0


	//----- nvinfo : EIATTR_MBARRIER_INSTR_OFFSETS
	.align		4
.L_45:
        /*0108*/ 	.byte	0x04, 0x39
        /*010a*/ 	.short	(.L_47 - .L_46)


	//   ....[0]....
.L_46:
        /*010c*/ 	.word	0x00000600
        /*0110*/ 	.word	0x000000ff
        /*0114*/ 	.word	0x00000000
        /*0118*/ 	.short	0x0100
        /*011a*/ 	.byte	0x04
	.zero		1


	//   ....[1]....
        /*011c*/ 	.word	0x00000610
        /*0120*/ 	.word	0x000000ff
        /*0124*/ 	.word	0x00000020
        /*0128*/ 	.short	0x0100
        /*012a*/ 	.byte	0x04
	.zero		1


	//   ....[2]....
        /*012c*/ 	.word	0x00000620
        /*0130*/ 	.word	0x000000ff
        /*0134*/ 	.word	0x00000008
        /*0138*/ 	.short	0x0100
        /*013a*/ 	.byte	0x04
	.zero		1


	//   ....[3]....
        /*013c*/ 	.word	0x00000630
        /*0140*/ 	.word	0x000000ff
        /*0144*/ 	.word	0x00000028
        /*0148*/ 	.short	0x0100
        /*014a*/ 	.byte	0x04
	.zero		1


	//   ....[4]....
        /*014c*/ 	.word	0x00000640
        /*0150*/ 	.word	0x000000ff
        /*0154*/ 	.word	0x00000010
        /*0158*/ 	.short	0x0100
        /*015a*/ 	.byte	0x04
	.zero		1


	//   ....[5]....
        /*015c*/ 	.word	0x00000650
        /*0160*/ 	.word	0x000000ff
        /*0164*/ 	.word	0x00000030
        /*0168*/ 	.short	0x0100
        /*016a*/ 	.byte	0x04
	.zero		1


	//   ....[6]....
        /*016c*/ 	.word	0x00000660
        /*0170*/ 	.word	0x000000ff
        /*0174*/ 	.word	0x00000018
        /*0178*/ 	.short	0x0100
        /*017a*/ 	.byte	0x04
	.zero		1


	//   ....[7]....
        /*017c*/ 	.word	0x00000670
        /*0180*/ 	.word	0x000000ff
        /*0184*/ 	.word	0x00000038
        /*0188*/ 	.short	0x0100
        /*018a*/ 	.byte	0x04
	.zero		1


	//   ....[8]....
        /*018c*/ 	.word	0x000007a0
        /*0190*/ 	.word	0x000000ff
        /*0194*/ 	.word	0x00000040
        /*0198*/ 	.short	0x0100
        /*019a*/ 	.byte	0x04
	.zero		1


	//   ....[9]....
        /*019c*/ 	.word	0x000007b0
        /*01a0*/ 	.word	0x000000ff
        /*01a4*/ 	.word	0x00000060
        /*01a8*/ 	.short	0x0100
        /*01aa*/ 	.byte	0x04
	.zero		1


	//   ....[10]....
        /*01ac*/ 	.word	0x000007c0
        /*01b0*/ 	.word	0x000000ff
        /*01b4*/ 	.word	0x00000048
        /*01b8*/ 	.short	0x0100
        /*01ba*/ 	.byte	0x04
	.zero		1


	//   ....[11]....
        /*01bc*/ 	.word	0x000007d0
        /*01c0*/ 	.word	0x000000ff
        /*01c4*/ 	.word	0x00000068
        /*01c8*/ 	.short	0x0100
        /*01ca*/ 	.byte	0x04
	.zero		1


	//   ....[12]....
        /*01cc*/ 	.word	0x000007e0
        /*01d0*/ 	.word	0x000000ff
        /*01d4*/ 	.word	0x00000050
        /*01d8*/ 	.short	0x0100
        /*01da*/ 	.byte	0x04
	.zero		1


	//   ....[13]....
        /*01dc*/ 	.word	0x000007f0
        /*01e0*/ 	.word	0x000000ff
        /*01e4*/ 	.word	0x00000070
        /*01e8*/ 	.short	0x0100
        /*01ea*/ 	.byte	0x04
	.zero		1


	//   ....[14]....
        /*01ec*/ 	.word	0x00000800
        /*01f0*/ 	.word	0x000000ff
        /*01f4*/ 	.word	0x00000058
        /*01f8*/ 	.short	0x0100
        /*01fa*/ 	.byte	0x04
	.zero		1


	//   ....[15]....
        /*01fc*/ 	.word	0x00000810
        /*0200*/ 	.word	0x000000ff
        /*0204*/ 	.word	0x00000078
        /*0208*/ 	.short	0x0100
        /*020a*/ 	.byte	0x04
	.zero		1


	//   ....[16]....
        /*020c*/ 	.word	0x00000900
        /*0210*/ 	.word	0x000000ff
        /*0214*/ 	.word	0x00000080
        /*0218*/ 	.short	0x0100
        /*021a*/ 	.byte	0x06
	.zero		1


	//   ....[17]....
        /*021c*/ 	.word	0x00000910
        /*0220*/ 	.word	0x000000ff
        /*0224*/ 	.word	0x00000088
        /*0228*/ 	.short	0x0100
        /*022a*/ 	.byte	0x06
	.zero		1


	//   ....[18]....
        /*022c*/ 	.word	0x00000a50
        /*0230*/ 	.word	0x000000ff
        /*0234*/ 	.word	0x00000090
        /*0238*/ 	.short	0x0100
        /*023a*/ 	.byte	0x06
	.zero		1


	//   ....[19]....
        /*023c*/ 	.word	0x00000a60
        /*0240*/ 	.word	0x000000ff
        /*0244*/ 	.word	0x000000a0
        /*0248*/ 	.short	0x0100
        /*024a*/ 	.byte	0x06
	.zero		1


	//   ....[20]....
        /*024c*/ 	.word	0x00000a70
        /*0250*/ 	.word	0x000000ff
        /*0254*/ 	.word	0x00000098
        /*0258*/ 	.short	0x0100
        /*025a*/ 	.byte	0x06
	.zero		1


	//   ....[21]....
        /*025c*/ 	.word	0x00000a80
        /*0260*/ 	.word	0x000000ff
        /*0264*/ 	.word	0x000000a8
        /*0268*/ 	.short	0x0100
        /*026a*/ 	.byte	0x06
	.zero		1


	//   ....[22]....
        /*026c*/ 	.word	0x00000bb0
        /*0270*/ 	.word	0x000000ff
        /*0274*/ 	.word	0x000000b0
        /*0278*/ 	.short	0x0100
        /*027a*/ 	.byte	0x04
	.zero		1


	//   ....[23]....
        /*027c*/ 	.word	0x00000bc0
        /*0280*/ 	.word	0x000000ff
        /*0284*/ 	.word	0x000000d0
        /*0288*/ 	.short	0x0100
        /*028a*/ 	.byte	0x04
	.zero		1


	//   ....[24]....
        /*028c*/ 	.word	0x00000bd0
        /*0290*/ 	.word	0x000000ff
        /*0294*/ 	.word	0x000000b8
        /*0298*/ 	.short	0x0100
        /*029a*/ 	.byte	0x04
	.zero		1


	//   ....[25]....
        /*029c*/ 	.word	0x00000be0
        /*02a0*/ 	.word	0x000000ff
        /*02a4*/ 	.word	0x000000d8
        /*02a8*/ 	.short	0x0100
        /*02aa*/ 	.byte	0x04
	.zero		1


	//   ....[26]....
        /*02ac*/ 	.word	0x00000bf0
        /*02b0*/ 	.word	0x000000ff
        /*02b4*/ 	.word	0x000000c0
        /*02b8*/ 	.short	0x0100
        /*02ba*/ 	.byte	0x04
	.zero		1


	//   ....[27]....
        /*02bc*/ 	.word	0x00000c00
        /*02c0*/ 	.word	0x000000ff
        /*02c4*/ 	.word	0x000000e0
        /*02c8*/ 	.short	0x0100
        /*02ca*/ 	.byte	0x04
	.zero		1


	//   ....[28]....
        /*02cc*/ 	.word	0x00000c10
        /*02d0*/ 	.word	0x000000ff
        /*02d4*/ 	.word	0x000000c8
        /*02d8*/ 	.short	0x0100
        /*02da*/ 	.byte	0x04
	.zero		1


	//   ....[29]....
        /*02dc*/ 	.word	0x00000c20
        /*02e0*/ 	.word	0x000000ff
        /*02e4*/ 	.word	0x000000e8
        /*02e8*/ 	.short	0x0100
        /*02ea*/ 	.byte	0x04
	.zero		1


	//   ....[30]....
        /*02ec*/ 	.word	0x00000d10
        /*02f0*/ 	.word	0x000000ff
        /*02f4*/ 	.word	0x000000f0
        /*02f8*/ 	.short	0x0100
        /*02fa*/ 	.byte	0x04
	.zero		1


	//   ....[31]....
        /*02fc*/ 	.word	0x00000d20
        /*0300*/ 	.word	0x000000ff
        /*0304*/ 	.word	0x00000100
        /*0308*/ 	.short	0x0100
        /*030a*/ 	.byte	0x04
	.zero		1


	//   ....[32]....
        /*030c*/ 	.word	0x00000d30
        /*0310*/ 	.word	0x000000ff
        /*0314*/ 	.word	0x000000f8
        /*0318*/ 	.short	0x0100
        /*031a*/ 	.byte	0x04
	.zero		1


	//   ....[33]....
        /*031c*/ 	.word	0x00000d40
        /*0320*/ 	.word	0x000000ff
        /*0324*/ 	.word	0x00000108
        /*0328*/ 	.short	0x0100
        /*032a*/ 	.byte	0x04
	.zero		1


	//   ....[34]....
        /*032c*/ 	.word	0x000018a0
        /*0330*/ 	.word	0x00000000
        /*0334*/ 	.word	0x00000100
        /*0338*/ 	.short	0x010a
        /*033a*/ 	.byte	0xff
	.zero		1


	//   ....[35]....
        /*033c*/ 	.word	0x000018d0
        /*0340*/ 	.word	0x00000000
        /*0344*/ 	.word	0x000000f0
        /*0348*/ 	.short	0x0101
        /*034a*/ 	.byte	0xff
	.zero		1


	//   ....[36]....
        /*034c*/ 	.word	0x00001980
        /*0350*/ 	.word	0x000000ff
        /*0354*/ 	.word	0x00000020
        /*0358*/ 	.short	0x010a
        /*035a*/ 	.byte	0x04
	.zero		1


	//   ....[37]....
        /*035c*/ 	.word	0x00001a00
        /*0360*/ 	.word	0x000000ff
        /*0364*/ 	.word	0x00000020
        /*0368*/ 	.short	0x010a
        /*036a*/ 	.byte	0x21
	.zero		1


	//   ....[38]....
        /*036c*/ 	.word	0x00001b90
        /*0370*/ 	.word	0x000000ff
        /*0374*/ 	.word	0x00000020
        /*0378*/ 	.short	0x010a
        /*037a*/ 	.byte	0x06
	.zero		1


	//   ....[39]....
        /*037c*/ 	.word	0x00001ca0
        /*0380*/ 	.word	0x000000ff
        /*0384*/ 	.word	0x00000088
        /*0388*/ 	.short	0x0101
        /*038a*/ 	.byte	0x0d
	.zero		1


	//   ....[40]....
        /*038c*/ 	.word	0x00001cc0
        /*0390*/ 	.word	0x000000ff
        /*0394*/ 	.word	0x00000020
        /*0398*/ 	.short	0x010a
        /*039a*/ 	.byte	0x04
	.zero		1


	//   ....[41]....
        /*039c*/ 	.word	0x00001d40
        /*03a0*/ 	.word	0x000000ff
        /*03a4*/ 	.word	0x00000020
        /*03a8*/ 	.short	0x010a
        /*03aa*/ 	.byte	0x09
	.zero		1


	//   ....[42]....
        /*03ac*/ 	.word	0x00001ee0
        /*03b0*/ 	.word	0x000000ff
        /*03b4*/ 	.word	0x00000020
        /*03b8*/ 	.short	0x010a
        /*03ba*/ 	.byte	0x07
	.zero		1


	//   ....[43]....
        /*03bc*/ 	.word	0x00002010
        /*03c0*/ 	.word	0x00000003
        /*03c4*/ 	.word	0x00000090
        /*03c8*/ 	.short	0x010a
        /*03ca*/ 	.byte	0xff
	.zero		1


	//   ....[44]....
        /*03cc*/ 	.word	0x00002160
        /*03d0*/ 	.word	0x00000000
        /*03d4*/ 	.word	0x00000000
        /*03d8*/ 	.short	0x0101
        /*03da*/ 	.byte	0xff
	.zero		1


	//   ....[45]....
        /*03dc*/ 	.word	0x00002720
        /*03e0*/ 	.word	0x000000ff
        /*03e4*/ 	.word	0x00000000
        /*03e8*/ 	.short	0x010a
        /*03ea*/ 	.byte	0x04
	.zero		1


	//   ....[46]....
        /*03ec*/ 	.word	0x000027b0
        /*03f0*/ 	.word	0x000000ff
        /*03f4*/ 	.word	0x00000000
        /*03f8*/ 	.short	0x010a
        /*03fa*/ 	.byte	0x05
	.zero		1


	//   ....[47]....
        /*03fc*/ 	.word	0x00002840
        /*0400*/ 	.word	0x000000ff
        /*0404*/ 	.word	0x00000000
        /*0408*/ 	.short	0x010a
        /*040a*/ 	.byte	0x05
	.zero		1


	//   ....[48]....
        /*040c*/ 	.word	0x000028e0
        /*0410*/ 	.word	0x00000000
        /*0414*/ 	.word	0x00000000
        /*0418*/ 	.short	0x010a
        /*041a*/ 	.byte	0xff
	.zero		1


	//   ....[49]....
        /*041c*/ 	.word	0x00002a20
        /*0420*/ 	.word	0x00000002
        /*0424*/ 	.word	0x000000f0
        /*0428*/ 	.short	0x010a
        /*042a*/ 	.byte	0xff
	.zero		1


	//   ....[50]....
        /*042c*/ 	.word	0x00002a90
        /*0430*/ 	.word	0x00000002
        /*0434*/ 	.word	0x00000000
        /*0438*/ 	.short	0x0101
        /*043a*/ 	.byte	0xff
	.zero		1


	//   ....[51]....
        /*043c*/ 	.word	0x00002ab0
        /*0440*/ 	.word	0x000000ff
        /*0444*/ 	.word	0x000000a0
        /*0448*/ 	.short	0x010a
        /*044a*/ 	.byte	0x04
	.zero		1


	//   ....[52]....
        /*044c*/ 	.word	0x00002bd0
        /*0450*/ 	.word	0x00000002
        /*0454*/ 	.word	0x00000090
        /*0458*/ 	.short	0x010a
        /*045a*/ 	.byte	0xff
	.zero		1


	//   ....[53]....
        /*045c*/ 	.word	0x00002cd0
        /*0460*/ 	.word	0x00000002
        /*0464*/ 	.word	0x00000000
        /*0468*/ 	.short	0x0101
        /*046a*/ 	.byte	0xff
	.zero		1


	//   ....[54]....
        /*046c*/ 	.word	0x00002d60
        /*0470*/ 	.word	0x000000ff
        /*0474*/ 	.word	0x000000a0
        /*0478*/ 	.short	0x0106
        /*047a*/ 	.byte	0x04
	.zero		1


	//   ....[55]....
        /*047c*/ 	.word	0x00002d80
        /*0480*/ 	.word	0x000000ff
        /*0484*/ 	.word	0x000000a0
        /*0488*/ 	.short	0x010a
        /*048a*/ 	.byte	0x04
	.zero		1


	//   ....[56]....
        /*048c*/ 	.word	0x00002e10
        /*0490*/ 	.word	0x000000ff
        /*0494*/ 	.word	0x000000a0
        /*0498*/ 	.short	0x0106
        /*049a*/ 	.byte	0x07
	.zero		1


	//   ....[57]....
        /*049c*/ 	.word	0x00002e50
        /*04a0*/ 	.word	0x00000000
        /*04a4*/ 	.word	0x000000a0
        /*04a8*/ 	.short	0x010a
        /*04aa*/ 	.byte	0xff
	.zero		1


	//   ....[58]....
        /*04ac*/ 	.word	0x000033b0
        /*04b0*/ 	.word	0x00000000
        /*04b4*/ 	.word	0x00000090
        /*04b8*/ 	.short	0x010a
        /*04ba*/ 	.byte	0xff
	.zero		1


	//   ....[59]....
        /*04bc*/ 	.word	0x000034b0
        /*04c0*/ 	.word	0x00000003
        /*04c4*/ 	.word	0x00000000
        /*04c8*/ 	.short	0x0101
        /*04ca*/ 	.byte	0xff
	.zero		1


	//   ....[60]....
        /*04cc*/ 	.word	0x000034c0
        /*04d0*/ 	.word	0x000000ff
        /*04d4*/ 	.word	0x00000000
        /*04d8*/ 	.short	0x010a
        /*04da*/ 	.byte	0x04
	.zero		1


	//   ....[61]....
        /*04dc*/ 	.word	0x00003540
        /*04e0*/ 	.word	0x000000ff
        /*04e4*/ 	.word	0x000000d0
        /*04e8*/ 	.short	0x010a
        /*04ea*/ 	.byte	0x1f
	.zero		1


	//   ....[62]....
        /*04ec*/ 	.word	0x00003620
        /*04f0*/ 	.word	0x000000ff
        /*04f4*/ 	.word	0x00000000
        /*04f8*/ 	.short	0x010a
        /*04fa*/ 	.byte	0x05
	.zero		1


	//   ....[63]....
        /*04fc*/ 	.word	0x00003760
        /*0500*/ 	.word	0x000000ff
        /*0504*/ 	.word	0x00000000
        /*0508*/ 	.short	0x010a
        /*050a*/ 	.byte	0x04
	.zero		1


	//   ....[64]....
        /*050c*/ 	.word	0x000039f0
        /*0510*/ 	.word	0x000000ff
        /*0514*/ 	.word	0x00000000
        /*0518*/ 	.short	0x010a
        /*051a*/ 	.byte	0x04
	.zero		1


	//   ....[65]....
        /*051c*/ 	.word	0x00003a80
        /*0520*/ 	.word	0x000000ff
        /*0524*/ 	.word	0x00000000
        /*0528*/ 	.short	0x010a
        /*052a*/ 	.byte	0x05
	.zero		1


	//   ....[66]....
        /*052c*/ 	.word	0x00003b10
        /*0530*/ 	.word	0x000000ff
        /*0534*/ 	.word	0x00000000
        /*0538*/ 	.short	0x010a
        /*053a*/ 	.byte	0x05
	.zero		1


	//   ....[67]....
        /*053c*/ 	.word	0x00003ba0
        /*0540*/ 	.word	0x000000ff
        /*0544*/ 	.word	0x00000000
        /*0548*/ 	.short	0x010a
        /*054a*/ 	.byte	0x04
	.zero		1


	//   ....[68]....
        /*054c*/ 	.word	0x00004100
        /*0550*/ 	.word	0x00000008
        /*0554*/ 	.word	0x00000090
        /*0558*/ 	.short	0x010a
        /*055a*/ 	.byte	0xff
	.zero		1


	//   ....[69]....
        /*055c*/ 	.word	0x00004270
        /*0560*/ 	.word	0x00000000
        /*0564*/ 	.word	0x00000000
        /*0568*/ 	.short	0x0101
        /*056a*/ 	.byte	0xff
	.zero		1


	//   ....[70]....
        /*056c*/ 	.word	0x00004750
        /*0570*/ 	.word	0x000000ff
        /*0574*/ 	.word	0x00000088
        /*0578*/ 	.short	0x010a
        /*057a*/ 	.byte	0x15
	.zero		1


	//   ....[71]....
        /*057c*/ 	.word	0x000048e0
        /*0580*/ 	.word	0x000000ff
        /*0584*/ 	.word	0x00000060
        /*0588*/ 	.short	0x010a
        /*058a*/ 	.byte	0x15
	.zero		1


	//   ....[72]....
        /*058c*/ 	.word	0x00004a30
        /*0590*/ 	.word	0x000000ff
        /*0594*/ 	.word	0x00000040
        /*0598*/ 	.short	0x010b
        /*059a*/ 	.byte	0x15
	.zero		1


	//   ....[73]....
        /*059c*/ 	.word	0x00004a40
        /*05a0*/ 	.word	0x000000ff
        /*05a4*/ 	.word	0x00000000
        /*05a8*/ 	.short	0x0101
        /*05aa*/ 	.byte	0x32
	.zero		1


	//   ....[74]....
        /*05ac*/ 	.word	0x00004a50
        /*05b0*/ 	.word	0x000000ff
        /*05b4*/ 	.word	0x00000068
        /*05b8*/ 	.short	0x010a
        /*05ba*/ 	.byte	0x15
	.zero		1


	//   ....[75]....
        /*05bc*/ 	.word	0x00004ba0
        /*05c0*/ 	.word	0x000000ff
        /*05c4*/ 	.word	0x00000048
        /*05c8*/ 	.short	0x010b
        /*05ca*/ 	.byte	0x15
	.zero		1


	//   ....[76]....
        /*05cc*/ 	.word	0x00004bb0
        /*05d0*/ 	.word	0x000000ff
        /*05d4*/ 	.word	0x00000000
        /*05d8*/ 	.short	0x0101
        /*05da*/ 	.byte	0x31
	.zero		1


	//   ....[77]....
        /*05dc*/ 	.word	0x00004bc0
        /*05e0*/ 	.word	0x000000ff
        /*05e4*/ 	.word	0x00000070
        /*05e8*/ 	.short	0x010a
        /*05ea*/ 	.byte	0x15
	.zero		1


	//   ....[78]....
        /*05ec*/ 	.word	0x00004d20
        /*05f0*/ 	.word	0x000000ff
        /*05f4*/ 	.word	0x00000050
        /*05f8*/ 	.short	0x010b
        /*05fa*/ 	.byte	0x15
	.zero		1


	//   ....[79]....
        /*05fc*/ 	.word	0x00004d30
        /*0600*/ 	.word	0x000000ff
        /*0604*/ 	.word	0x00000000
        /*0608*/ 	.short	0x0101
        /*060a*/ 	.byte	0x30
	.zero		1


	//   ....[80]....
        /*060c*/ 	.word	0x00004d40
        /*0610*/ 	.word	0x000000ff
        /*0614*/ 	.word	0x00000078
        /*0618*/ 	.short	0x010a
        /*061a*/ 	.byte	0x15
	.zero		1


	//   ....[81]....
        /*061c*/ 	.word	0x00004f40
        /*0620*/ 	.word	0x000000ff
        /*0624*/ 	.word	0x00000058
        /*0628*/ 	.short	0x010b
        /*062a*/ 	.byte	0x15
	.zero		1


	//   ....[82]....
        /*062c*/ 	.word	0x00004f50
        /*0630*/ 	.word	0x000000ff
        /*0634*/ 	.word	0x00000000
        /*0638*/ 	.short	0x0101
        /*063a*/ 	.byte	0x2b
	.zero		1


	//   ....[83]....
        /*063c*/ 	.word	0x00004f80
        /*0640*/ 	.word	0x000000ff
        /*0644*/ 	.word	0x00000060
        /*0648*/ 	.short	0x010a
        /*064a*/ 	.byte	0x15
	.zero		1


	//   ....[84]....
        /*064c*/ 	.word	0x00004fa0
        /*0650*/ 	.word	0x000000ff
        /*0654*/ 	.word	0x00000068
        /*0658*/ 	.short	0x010a
        /*065a*/ 	.byte	0x15
	.zero		1


	//   ....[85]....
        /*065c*/ 	.word	0x00004fc0
        /*0660*/ 	.word	0x000000ff
        /*0664*/ 	.word	0x00000070
        /*0668*/ 	.short	0x010a
        /*066a*/ 	.byte	0x15
	.zero		1


	//   ....[86]....
        /*066c*/ 	.word	0x00005000
        /*0670*/ 	.word	0x00000000
        /*0674*/ 	.word	0x00000078
        /*0678*/ 	.short	0x010a
        /*067a*/ 	.byte	0xff
	.zero		1


	//   ....[87]....
        /*067c*/ 	.word	0x00005340
        /*0680*/ 	.word	0x00000003
        /*0684*/ 	.word	0x00000090
        /*0688*/ 	.short	0x010a
        /*068a*/ 	.byte	0xff
	.zero		1


	//   ....[88]....
        /*068c*/ 	.word	0x000054c0
        /*0690*/ 	.word	0x00000000
        /*0694*/ 	.word	0x00000000
        /*0698*/ 	.short	0x0101
        /*069a*/ 	.byte	0xff
	.zero		1


	//   ....[89]....
        /*069c*/ 	.word	0x00005fe0
        /*06a0*/ 	.word	0x000000ff
        /*06a4*/ 	.word	0x00000040
        /*06a8*/ 	.short	0x010a
        /*06aa*/ 	.byte	0x2c
	.zero		1


	//   ....[90]....
        /*06ac*/ 	.word	0x00006020
        /*06b0*/ 	.word	0x0000001a
        /*06b4*/ 	.word	0x000000b0
        /*06b8*/ 	.short	0x010a
        /*06ba*/ 	.byte	0xff
	.zero		1


	//   ....[91]....
        /*06bc*/ 	.word	0x00006130
        /*06c0*/ 	.word	0x000000ff
        /*06c4*/ 	.word	0x00000040
        /*06c8*/ 	.short	0x010a
        /*06ca*/ 	.byte	0x2c
	.zero		1


	//   ....[92]....
        /*06cc*/ 	.word	0x00006210
        /*06d0*/ 	.word	0x0000001a
        /*06d4*/ 	.word	0x000000b0
        /*06d8*/ 	.short	0x010a
        /*06da*/ 	.byte	0xff
	.zero		1


	//   ....[93]....
        /*06dc*/ 	.word	0x00006940
        /*06e0*/ 	.word	0x00000000
        /*06e4*/ 	.word	0x00000000
        /*06e8*/ 	.short	0x0101
        /*06ea*/ 	.byte	0xff
	.zero		1


	//   ....[94]....
        /*06ec*/ 	.word	0x00006950
        /*06f0*/ 	.word	0x00000004
        /*06f4*/ 	.word	0x00000040
        /*06f8*/ 	.short	0x010a
        /*06fa*/ 	.byte	0xff
	.zero		1


	//   ....[95]....
        /*06fc*/ 	.word	0x00006a10
        /*0700*/ 	.word	0x00000004
        /*0704*/ 	.word	0x00000040
        /*0708*/ 	.short	0x010a
        /*070a*/ 	.byte	0xff
	.zero		1


	//   ....[96]....
        /*070c*/ 	.word	0x000071d0
        /*0710*/ 	.word	0x00000000
        /*0714*/ 	.word	0x00000000
        /*0718*/ 	.short	0x0101
        /*071a*/ 	.byte	0xff
	.zero		1


	//   ....[97]....
        /*071c*/ 	.word	0x000071f0
        /*0720*/ 	.word	0x00000002
        /*0724*/ 	.word	0x00000040
        /*0728*/ 	.short	0x010a
        /*072a*/ 	.byte	0xff
	.zero		1


	//   ....[98]....
        /*072c*/ 	.word	0x000072a0
        /*0730*/ 	.word	0x00000002
        /*0734*/ 	.word	0x00000040
        /*0738*/ 	.short	0x010a
        /*073a*/ 	.byte	0xff
	.zero		1


	//   ....[99]....
        /*073c*/ 	.word	0x00007a50
        /*0740*/ 	.word	0x00000000
        /*0744*/ 	.word	0x00000000
        /*0748*/ 	.short	0x0101
        /*074a*/ 	.byte	0xff
	.zero		1


	//   ....[100]....
        /*074c*/ 	.word	0x00007a70
        /*0750*/ 	.word	0x00000003
        /*0754*/ 	.word	0x00000040
        /*0758*/ 	.short	0x010a
        /*075a*/ 	.byte	0xff
	.zero		1


	//   ....[101]....
        /*075c*/ 	.word	0x00007b20
        /*0760*/ 	.word	0x00000003
        /*0764*/ 	.word	0x00000040
        /*0768*/ 	.short	0x010a
        /*076a*/ 	.byte	0xff
	.zero		1


	//   ....[102]....
        /*076c*/ 	.word	0x00007f30
        /*0770*/ 	.word	0x000000ff
        /*0774*/ 	.word	0x00000000
        /*0778*/ 	.short	0x0101
        /*077a*/ 	.byte	0x04
	.zero		1


	//   ....[103]....
        /*077c*/ 	.word	0x00008340
        /*0780*/ 	.word	0x00000000
        /*0784*/ 	.word	0x00000000
        /*0788*/ 	.short	0x0101
        /*078a*/ 	.byte	0xff
	.zero		1


	//   ....[104]....
        /*078c*/ 	.word	0x000085f0
        /*0790*/ 	.word	0x000000ff
        /*0794*/ 	.word	0x00000000
        /*0798*/ 	.short	0x0101
        /*079a*/ 	.byte	0x04
	.zero		1


	//   ....[105]....
        /*079c*/ 	.word	0x00008610
        /*07a0*/ 	.word	0x00000000
        /*07a4*/ 	.word	0x00000100
        /*07a8*/ 	.short	0x010a
        /*07aa*/ 	.byte	0xff
	.zero		1


	//   ....[106]....
        /*07ac*/ 	.word	0x00008670
        /*07b0*/ 	.word	0x00000000
        /*07b4*/ 	.word	0x00000020
        /*07b8*/ 	.short	0x010a
        /*07ba*/ 	.byte	0xff
	.zero		1


	//   ....[107]....
        /*07bc*/ 	.word	0x000086d0
        /*07c0*/ 	.word	0x00000000
        /*07c4*/ 	.word	0x00000020
        /*07c8*/ 	.short	0x010a
        /*07ca*/ 	.byte	0xff
	.zero		1


	//   ....[108]....
        /*07cc*/ 	.word	0x00008720
        /*07d0*/ 	.word	0x00000003
        /*07d4*/ 	.word	0x00000090
        /*07d8*/ 	.short	0x010a
        /*07da*/ 	.byte	0xff
	.zero		1


	//   ....[109]....
        /*07dc*/ 	.word	0x00008780
        /*07e0*/ 	.word	0x00000000
        /*07e4*/ 	.word	0x00000000
        /*07e8*/ 	.short	0x010a
        /*07ea*/ 	.byte	0xff
	.zero		1


	//   ....[110]....
        /*07ec*/ 	.word	0x000087e0
        /*07f0*/ 	.word	0x00000000
        /*07f4*/ 	.word	0x00000000
        /*07f8*/ 	.short	0x010a
        /*07fa*/ 	.byte	0xff
	.zero		1


	//   ....[111]....
        /*07fc*/ 	.word	0x00008840
        /*0800*/ 	.word	0x00000000
        /*0804*/ 	.word	0x00000000
        /*0808*/ 	.short	0x010a
        /*080a*/ 	.byte	0xff
	.zero		1


	//   ....[112]....
        /*080c*/ 	.word	0x00008890
        /*0810*/ 	.word	0x00000002
        /*0814*/ 	.word	0x000000f0
        /*0818*/ 	.short	0x010a
        /*081a*/ 	.byte	0xff
	.zero		1


	//   ....[113]....
        /*081c*/ 	.word	0x000088f0
        /*0820*/ 	.word	0x00000002
        /*0824*/ 	.word	0x000000a0
        /*0828*/ 	.short	0x010a
        /*082a*/ 	.byte	0xff
	.zero		1


	//   ....[114]....
        /*082c*/ 	.word	0x00008940
        /*0830*/ 	.word	0x00000002
        /*0834*/ 	.word	0x00000090
        /*0838*/ 	.short	0x010a
        /*083a*/ 	.byte	0xff
	.zero		1


	//   ....[115]....
        /*083c*/ 	.word	0x000089a0
        /*0840*/ 	.word	0x00000000
        /*0844*/ 	.word	0x000000a0
        /*0848*/ 	.short	0x010a
        /*084a*/ 	.byte	0xff
	.zero		1


	//   ....[116]....
        /*084c*/ 	.word	0x000089f0
        /*0850*/ 	.word	0x00000000
        /*0854*/ 	.word	0x00000090
        /*0858*/ 	.short	0x010a
        /*085a*/ 	.byte	0xff
	.zero		1


	//   ....[117]....
        /*085c*/ 	.word	0x00008a50
        /*0860*/ 	.word	0x00000002
        /*0864*/ 	.word	0x000000d0
        /*0868*/ 	.short	0x010a
        /*086a*/ 	.byte	0xff
	.zero		1


	//   ....[118]....
        /*086c*/ 	.word	0x00008ab0
        /*0870*/ 	.word	0x00000000
        /*0874*/ 	.word	0x00000000
        /*0878*/ 	.short	0x010a
        /*087a*/ 	.byte	0xff
	.zero		1


	//   ....[119]....
        /*087c*/ 	.word	0x00008b10
        /*0880*/ 	.word	0x00000000
        /*0884*/ 	.word	0x00000000
        /*0888*/ 	.short	0x010a
        /*088a*/ 	.byte	0xff
	.zero		1


	//   ....[120]....
        /*088c*/ 	.word	0x00008b70
        /*0890*/ 	.word	0x00000000
        /*0894*/ 	.word	0x00000000
        /*0898*/ 	.short	0x010a
        /*089a*/ 	.byte	0xff
	.zero		1


	//   ....[121]....
        /*089c*/ 	.word	0x00008bd0
        /*08a0*/ 	.word	0x00000000
        /*08a4*/ 	.word	0x00000000
        /*08a8*/ 	.short	0x010a
        /*08aa*/ 	.byte	0xff
	.zero		1


	//   ....[122]....
        /*08ac*/ 	.word	0x00008c30
        /*08b0*/ 	.word	0x00000000
        /*08b4*/ 	.word	0x00000000
        /*08b8*/ 	.short	0x010a
        /*08ba*/ 	.byte	0xff
	.zero		1


	//   ....[123]....
        /*08bc*/ 	.word	0x00008c80
        /*08c0*/ 	.word	0x00000008
        /*08c4*/ 	.word	0x00000090
        /*08c8*/ 	.short	0x010a
        /*08ca*/ 	.byte	0xff
	.zero		1


	//   ....[124]....
        /*08cc*/ 	.word	0x00008ce0
        /*08d0*/ 	.word	0x00000000
        /*08d4*/ 	.word	0x00000088
        /*08d8*/ 	.short	0x010a
        /*08da*/ 	.byte	0xff
	.zero		1


	//   ....[125]....
        /*08dc*/ 	.word	0x00008d40
        /*08e0*/ 	.word	0x00000000
        /*08e4*/ 	.word	0x00000060
        /*08e8*/ 	.short	0x010a
        /*08ea*/ 	.byte	0xff
	.zero		1


	//   ....[126]....
        /*08ec*/ 	.word	0x00008da0
        /*08f0*/ 	.word	0x00000000
        /*08f4*/ 	.word	0x00000068
        /*08f8*/ 	.short	0x010a
        /*08fa*/ 	.byte	0xff
	.zero		1


	//   ....[127]....
        /*08fc*/ 	.word	0x00008e00
        /*0900*/ 	.word	0x00000000
        /*0904*/ 	.word	0x00000070
        /*0908*/ 	.short	0x010a
        /*090a*/ 	.byte	0xff
	.zero		1


	//   ....[128]....
        /*090c*/ 	.word	0x00008e60
        /*0910*/ 	.word	0x00000000
        /*0914*/ 	.word	0x00000078
        /*0918*/ 	.short	0x010a
        /*091a*/ 	.byte	0xff
	.zero		1


	//   ....[129]....
        /*091c*/ 	.word	0x00008ec0
        /*0920*/ 	.word	0x00000000
        /*0924*/ 	.word	0x00000060
        /*0928*/ 	.short	0x010a
        /*092a*/ 	.byte	0xff
	.zero		1


	//   ....[130]....
        /*092c*/ 	.word	0x00008f20
        /*0930*/ 	.word	0x00000000
        /*0934*/ 	.word	0x00000068
        /*0938*/ 	.short	0x010a
        /*093a*/ 	.byte	0xff
	.zero		1


	//   ....[131]....
        /*093c*/ 	.word	0x00008f80
        /*0940*/ 	.word	0x00000000
        /*0944*/ 	.word	0x00000070
        /*0948*/ 	.short	0x010a
        /*094a*/ 	.byte	0xff
	.zero		1


	//   ....[132]....
        /*094c*/ 	.word	0x00008fd0
        /*0950*/ 	.word	0x00000003
        /*0954*/ 	.word	0x00000090
        /*0958*/ 	.short	0x010a
        /*095a*/ 	.byte	0xff
	.zero		1


	//   ....[133]....
        /*095c*/ 	.word	0x00009030
        /*0960*/ 	.word	0x00000000
        /*0964*/ 	.word	0x00000040
        /*0968*/ 	.short	0x010a
        /*096a*/ 	.byte	0xff
	.zero		1


	//   ....[134]....
        /*096c*/ 	.word	0x00009080
        /*0970*/ 	.word	0x0000001a
        /*0974*/ 	.word	0x000000b0
        /*0978*/ 	.short	0x010a
        /*097a*/ 	.byte	0xff
	.zero		1


	//   ....[135]....
        /*097c*/ 	.word	0x000090d0
        /*0980*/ 	.word	0x00000004
        /*0984*/ 	.word	0x00000040
        /*0988*/ 	.short	0x010a
        /*098a*/ 	.byte	0xff
	.zero		1


	//   ....[136]....
        /*098c*/ 	.word	0x00009120
        /*0990*/ 	.word	0x00000002
        /*0994*/ 	.word	0x00000040
        /*0998*/ 	.short	0x010a
        /*099a*/ 	.byte	0xff
	.zero		1


	//   ....[137]....
        /*099c*/ 	.word	0x00009170
        /*09a0*/ 	.word	0x00000003
        /*09a4*/ 	.word	0x00000040
        /*09a8*/ 	.short	0x010a
        /*09aa*/ 	.byte	0xff
	.zero		1


	//----- nvinfo : EIATTR_NUM_MBARRIERS
	.align		4
.L_47:
        /*09ac*/ 	.byte	0x03, 0x38
        /*09ae*/ 	.short	0x0022


	//----- nvinfo : EIATTR_EXIT_INSTR_OFFSETS
	.align		4
        /*09b0*/ 	.byte	0x04, 0x1c
        /*09b2*/ 	.short	(.L_49 - .L_48)


	//   ....[0]....
.L_48:
        /*09b4*/ 	.word	0x00002910


	//   ....[1]....
        /*09b8*/ 	.word	0x00002e20


	//   ....[2]....
        /*09bc*/ 	.word	0x00002e80


	//   ....[3]....
        /*09c0*/ 	.word	0x00003e00


	//   ....[4]....
        /*09c4*/ 	.word	0x00005030


	//   ....[5]....
        /*09c8*/ 	.word	0x00005070


	//   ....[6]....
        /*09cc*/ 	.word	0x000084d0


	//   ....[7]....
        /*09d0*/ 	.word	0x00008550


	//   ....[8]....
        /*09d4*/ 	.word	0x00008580


	//   ....[9]....
        /*09d8*/ 	.word	0x00008600


	//----- nvinfo : EIATTR_MAX_THREADS
	.align		4
.L_49:
        /*09dc*/ 	.byte	0x04, 0x05
        /*09de*/ 	.short	(.L_51 - .L_50)
.L_50:
        /*09e0*/ 	.word	0x00000100
        /*09e4*/ 	.word	0x00000001
        /*09e8*/ 	.word	0x00000001


	//----- nvinfo : EIATTR_CRS_STACK_SIZE
	.align		4
.L_51:
        /*09ec*/ 	.byte	0x04, 0x1e
        /*09ee*/ 	.short	(.L_53 - .L_52)
.L_52:
        /*09f0*/ 	.word	0x00000000


	//----- nvinfo : EIATTR_CBANK_PARAM_SIZE
	.align		4
.L_53:
        /*09f4*/ 	.byte	0x03, 0x19
        /*09f6*/ 	.short	0x0800


	//----- nvinfo : EIATTR_PARAM_CBANK
	.align		4
        /*09f8*/ 	.byte	0x04, 0x0a
        /*09fa*/ 	.short	(.L_55 - .L_54)
	.align		4
.L_54:
        /*09fc*/ 	.word	index@(.nv.constant0._ZN7cutlass13device_kernelINS_4gemm6kernel13GemmUniversalIN4cute5tupleIJiiiiEEENS1_10collective13CollectiveMmaINS1_35MainloopSm100TmaUmmaWarpSpecializedILi4ELi2ELi4ENS5_IJNS4_1CILi2EEENSA_ILi1EEESC_EEEEENS5_IJNSA_ILi64EEENSA_ILi128EEESF_EEENS_10bfloat16_tENS5_IJlSC_lEEESI_SJ_NS4_8TiledMMAINS4_8MMA_AtomIJNS4_20SM100_MMA_F16BF16_SSISI_SI_fLi64ELi128ELNS4_4UMMA5MajorE0ELSO_0ELNSN_7ScaleInE0ELSP_0EEEEEENS4_6LayoutINS5_IJSC_SC_SC_EEENS5_IJNSA_ILi0EEESU_SU_EEEEENS5_IJNS4_10UnderscoreESX_SX_EEEEENS4_13SM90_TMA_LOADENS4_14ComposedLayoutINS4_7SwizzleILi3ELi4ELi3EEENS4_18smem_ptr_flag_bitsILi16EEENSS_INS5_IJNSA_ILi8EEESF_EEENS5_IJSF_SC_EEEEEEEvNS4_8identityENS4_23SM90_TMA_LOAD_MULTICASTES1A_vS1B_EENS_8epilogue10collective18CollectiveEpilogueINS1E_23Sm100TmaWarpSpecializedILi4ELi2ELi16ELb1ELb0EEEJSH_NS5_IJNSS_ISF_SC_EENSS_INSA_ILi32EEESC_EEEEESI_SJ_SI_SJ_NS1E_6fusion15FusionCallbacksIS1I_NS1N_17LinearCombinationISI_fSI_fLNS_15FloatRoundStyleE2EEESH_S1M_JEEENS4_5SM1004TMEM4LOAD26SM100_TMEM_LOAD_16dp256b4xES10_NS11_INS12_ILi2ELi4ELi3EEES15_NSS_INS5_IJS16_S1K_EEENS5_IJS1K_SC_EEEEEEENS4_17SM75_U32x4_LDSM_NENS4_14SM90_TMA_STOREES21_NS4_17SM90_U32x4_STSM_NENS4_39AutoVectorizingCopyWithAssumedAlignmentILi128EEEEEEvvEEEEvNT_6ParamsE)
        /*0a00*/ 	.short	0x0380
        /*0a02*/ 	.short	0x0800


	//----- nvinfo : EIATTR_SW_WAR
	.align		4
.L_55:
        /*0a04*/ 	.byte	0x04, 0x36
        /*0a06*/ 	.short	(.L_57 - .L_56)
.L_56:
        /*0a08*/ 	.word	0x00000008
.L_57:


//--------------------- .nv.callgraph             --------------------------
	.section	.nv.callgraph,"",@"SHT_CUDA_CALLGRAPH"
	.align	4
	.sectionentsize	8
	.align		4
        /*0000*/ 	.word	0x00000000
	.align		4
        /*0004*/ 	.word	0xffffffff
	.align		4
        /*0008*/ 	.word	index@(_ZN7cutlass13device_kernelINS_4gemm6kernel13GemmUniversalIN4cute5tupleIJiiiiEEENS1_10collective13CollectiveMmaINS1_35MainloopSm100TmaUmmaWarpSpecializedILi4ELi2ELi4ENS5_IJNS4_1CILi2EEENSA_ILi1EEESC_EEEEENS5_IJNSA_ILi64EEENSA_ILi128EEESF_EEENS_10bfloat16_tENS5_IJlSC_lEEESI_SJ_NS4_8TiledMMAINS4_8MMA_AtomIJNS4_20SM100_MMA_F16BF16_SSISI_SI_fLi64ELi128ELNS4_4UMMA5MajorE0ELSO_0ELNSN_7ScaleInE0ELSP_0EEEEEENS4_6LayoutINS5_IJSC_SC_SC_EEENS5_IJNSA_ILi0EEESU_SU_EEEEENS5_IJNS4_10UnderscoreESX_SX_EEEEENS4_13SM90_TMA_LOADENS4_14ComposedLayoutINS4_7SwizzleILi3ELi4ELi3EEENS4_18smem_ptr_flag_bitsILi16EEENSS_INS5_IJNSA_ILi8EEESF_EEENS5_IJSF_SC_EEEEEEEvNS4_8identityENS4_23SM90_TMA_LOAD_MULTICASTES1A_vS1B_EENS_8epilogue10collective18CollectiveEpilogueINS1E_23Sm100TmaWarpSpecializedILi4ELi2ELi16ELb1ELb0EEEJSH_NS5_IJNSS_ISF_SC_EENSS_INSA_ILi32EEESC_EEEEESI_SJ_SI_SJ_NS1E_6fusion15FusionCallbacksIS1I_NS1N_17LinearCombinationISI_fSI_fLNS_15FloatRoundStyleE2EEESH_S1M_JEEENS4_5SM1004TMEM4LOAD26SM100_TMEM_LOAD_16dp256b4xES10_NS11_INS12_ILi2ELi4ELi3EEES15_NSS_INS5_IJS16_S1K_EEENS5_IJS1K_SC_EEEEEEENS4_17SM75_U32x4_LDSM_NENS4_14SM90_TMA_STOREES21_NS4_17SM90_U32x4_STSM_NENS4_39AutoVectorizingCopyWithAssumedAlignmentILi128EEEEEEvvEEEEvNT_6ParamsE)
	.align		4
        /*000c*/ 	.word	index@(__assertfail)
	.align		4
        /*0010*/ 	.word	0x00000000
	.align		4
        /*0014*/ 	.word	0xfffffffe
	.align		4
        /*0018*/ 	.word	0x00000000
	.align		4
        /*001c*/ 	.word	0xfffffffd
	.align		4
        /*0020*/ 	.word	0x00000000
	.align		4
        /*0024*/ 	.word	0xfffffffc


//--------------------- .nv.constant4             --------------------------
	.section	.nv.constant4,"a",@progbits
	.align	8
	.align		8
.nv.constant4:
        /*0000*/ 	.dword	__assertfail
	.align		8
        /*0008*/ 	.dword	__unnamed_1
	.align		8
        /*0010*/ 	.dword	__unnamed_2
	.align		8
        /*0018*/ 	.dword	_ZN39_INTERNAL_c5731250_4_k_cu_818551f2_92614cuda3std3__45__cpo5beginE
	.align		8
        /*0020*/ 	.dword	_ZN39_INTERNAL_c5731250_4_k_cu_818551f2_92614cuda3std3__45__cpo3endE
	.align		8
        /*0028*/ 	.dword	_ZN39_INTERNAL_c5731250_4_k_cu_818551f2_92614cuda3std3__45__cpo6cbeginE
	.align		8
        /*0030*/ 	.dword	_ZN39_INTERNAL_c5731250_4_k_cu_818551f2_92614cuda3std3__45__cpo4cendE
	.align		8
        /*0038*/ 	.dword	_ZN39_INTERNAL_c5731250_4_k_cu_818551f2_92614cuda3std3__441_GLOBAL__N__c5731250_4_k_cu_818551f2_92616ignoreE
	.align		8
        /*0040*/ 	.dword	_ZN39_INTERNAL_c5731250_4_k_cu_818551f2_92614cuda3std3__419piecewise_constructE
	.align		8
        /*0048*/ 	.dword	_ZN39_INTERNAL_c5731250_4_k_cu_818551f2_92614cuda3std3__48in_placeE
	.align		8
        /*0050*/ 	.dword	_ZN39_INTERNAL_c5731250_4_k_cu_818551f2_92614cuda3std6ranges3__45__cpo4swapE
	.align		8
        /*0058*/ 	.dword	_ZN39_INTERNAL_c5731250_4_k_cu_818551f2_92614cuda3std6ranges3__45__cpo9iter_moveE
	.align		8
        /*0060*/ 	.dword	_ZN39_INTERNAL_c5731250_4_k_cu_818551f2_92614cute7productE
	.align		8
        /*0068*/ 	.dword	_ZN39_INTERNAL_c5731250_4_k_cu_818551f2_92614cute1_E
	.align		8
        /*0070*/ 	.dword	$str$25
	.align		8
        /*0078*/ 	.dword	$str$26
	.align		8
        /*0080*/ 	.dword	$str$27
	.align		8
        /*0088*/ 	.dword	$str$28


//--------------------- .text._ZN7cutlass13device_kernelINS_4gemm6kernel13GemmUniversalIN4cute5tupleIJiiiiEEENS1_10collective13CollectiveMmaINS1_35MainloopSm100TmaUmmaWarpSpecializedILi4ELi2ELi4ENS5_IJNS4_1CILi2EEENSA_ILi1EEESC_EEEEENS5_IJNSA_ILi64EEENSA_ILi128EEESF_EEENS_10bfloat16_tENS5_IJlSC_lEEESI_SJ_NS4_8TiledMMAINS4_8MMA_AtomIJNS4_20SM100_MMA_F16BF16_SSISI_SI_fLi64ELi128ELNS4_4UMMA5MajorE0ELSO_0ELNSN_7ScaleInE0ELSP_0EEEEEENS4_6LayoutINS5_IJSC_SC_SC_EEENS5_IJNSA_ILi0EEESU_SU_EEEEENS5_IJNS4_10UnderscoreESX_SX_EEEEENS4_13SM90_TMA_LOADENS4_14ComposedLayoutINS4_7SwizzleILi3ELi4ELi3EEENS4_18smem_ptr_flag_bitsILi16EEENSS_INS5_IJNSA_ILi8EEESF_EEENS5_IJSF_SC_EEEEEEEvNS4_8identityENS4_23SM90_TMA_LOAD_MULTICASTES1A_vS1B_EENS_8epilogue10collective18CollectiveEpilogueINS1E_23Sm100TmaWarpSpecializedILi4ELi2ELi16ELb1ELb0EEEJSH_NS5_IJNSS_ISF_SC_EENSS_INSA_ILi32EEESC_EEEEESI_SJ_SI_SJ_NS1E_6fusion15FusionCallbacksIS1I_NS1N_17LinearCombinationISI_fSI_fLNS_15FloatRoundStyleE2EEESH_S1M_JEEENS4_5SM1004TMEM4LOAD26SM100_TMEM_LOAD_16dp256b4xES10_NS11_INS12_ILi2ELi4ELi3EEES15_NSS_INS5_IJS16_S1K_EEENS5_IJS1K_SC_EEEEEEENS4_17SM75_U32x4_LDSM_NENS4_14SM90_TMA_STOREES21_NS4_17SM90_U32x4_STSM_NENS4_39AutoVectorizingCopyWithAssumedAlignmentILi128EEEEEEvvEEEEvNT_6ParamsE --------------------------
	.section	.text._ZN7cutlass13device_kernelINS_4gemm6kernel13GemmUniversalIN4cute5tupleIJiiiiEEENS1_10collective13CollectiveMmaINS1_35MainloopSm100TmaUmmaWarpSpecializedILi4ELi2ELi4ENS5_IJNS4_1CILi2EEENSA_ILi1EEESC_EEEEENS5_IJNSA_ILi64EEENSA_ILi128EEESF_EEENS_10bfloat16_tENS5_IJlSC_lEEESI_SJ_NS4_8TiledMMAINS4_8MMA_AtomIJNS4_20SM100_MMA_F16BF16_SSISI_SI_fLi64ELi128ELNS4_4UMMA5MajorE0ELSO_0ELNSN_7ScaleInE0ELSP_0EEEEEENS4_6LayoutINS5_IJSC_SC_SC_EEENS5_IJNSA_ILi0EEESU_SU_EEEEENS5_IJNS4_10UnderscoreESX_SX_EEEEENS4_13SM90_TMA_LOADENS4_14ComposedLayoutINS4_7SwizzleILi3ELi4ELi3EEENS4_18smem_ptr_flag_bitsILi16EEENSS_INS5_IJNSA_ILi8EEESF_EEENS5_IJSF_SC_EEEEEEEvNS4_8identityENS4_23SM90_TMA_LOAD_MULTICASTES1A_vS1B_EENS_8epilogue10collective18CollectiveEpilogueINS1E_23Sm100TmaWarpSpecializedILi4ELi2ELi16ELb1ELb0EEEJSH_NS5_IJNSS_ISF_SC_EENSS_INSA_ILi32EEESC_EEEEESI_SJ_SI_SJ_NS1E_6fusion15FusionCallbacksIS1I_NS1N_17LinearCombinationISI_fSI_fLNS_15FloatRoundStyleE2EEESH_S1M_JEEENS4_5SM1004TMEM4LOAD26SM100_TMEM_LOAD_16dp256b4xES10_NS11_INS12_ILi2ELi4ELi3EEES15_NSS_INS5_IJS16_S1K_EEENS5_IJS1K_SC_EEEEEEENS4_17SM75_U32x4_LDSM_NENS4_14SM90_TMA_STOREES21_NS4_17SM90_U32x4_STSM_NENS4_39AutoVectorizingCopyWithAssumedAlignmentILi128EEEEEEvvEEEEvNT_6ParamsE,"ax",@progbits
	.align	128
.text._ZN7cutlass13device_kernelINS_4gemm6kernel13GemmUniversalIN4cute5tupleIJiiiiEEENS1_10collective13CollectiveMmaINS1_35MainloopSm100TmaUmmaWarpSpecializedILi4ELi2ELi4ENS5_IJNS4_1CILi2EEENSA_ILi1EEESC_EEEEENS5_IJNSA_ILi64EEENSA_ILi128EEESF_EEENS_10bfloat16_tENS5_IJlSC_lEEESI_SJ_NS4_8TiledMMAINS4_8MMA_AtomIJNS4_20SM100_MMA_F16BF16_SSISI_SI_fLi64ELi128ELNS4_4UMMA5MajorE0ELSO_0ELNSN_7ScaleInE0ELSP_0EEEEEENS4_6LayoutINS5_IJSC_SC_SC_EEENS5_IJNSA_ILi0EEESU_SU_EEEEENS5_IJNS4_10UnderscoreESX_SX_EEEEENS4_13SM90_TMA_LOADENS4_14ComposedLayoutINS4_7SwizzleILi3ELi4ELi3EEENS4_18smem_ptr_flag_bitsILi16EEENSS_INS5_IJNSA_ILi8EEESF_EEENS5_IJSF_SC_EEEEEEEvNS4_8identityENS4_23SM90_TMA_LOAD_MULTICASTES1A_vS1B_EENS_8epilogue10collective18CollectiveEpilogueINS1E_23Sm100TmaWarpSpecializedILi4ELi2ELi16ELb1ELb0EEEJSH_NS5_IJNSS_ISF_SC_EENSS_INSA_ILi32EEESC_EEEEESI_SJ_SI_SJ_NS1E_6fusion15FusionCallbacksIS1I_NS1N_17LinearCombinationISI_fSI_fLNS_15FloatRoundStyleE2EEESH_S1M_JEEENS4_5SM1004TMEM4LOAD26SM100_TMEM_LOAD_16dp256b4xES10_NS11_INS12_ILi2ELi4ELi3EEES15_NSS_INS5_IJS16_S1K_EEENS5_IJS1K_SC_EEEEEEENS4_17SM75_U32x4_LDSM_NENS4_14SM90_TMA_STOREES21_NS4_17SM90_U32x4_STSM_NENS4_39AutoVectorizingCopyWithAssumedAlignmentILi128EEEEEEvvEEEEvNT_6ParamsE:
        .type           _ZN7cutlass13device_kernelINS_4gemm6kernel13GemmUniversalIN4cute5tupleIJiiiiEEENS1_10collective13CollectiveMmaINS1_35MainloopSm100TmaUmmaWarpSpecializedILi4ELi2ELi4ENS5_IJNS4_1CILi2EEENSA_ILi1EEESC_EEEEENS5_IJNSA_ILi64EEENSA_ILi128EEESF_EEENS_10bfloat16_tENS5_IJlSC_lEEESI_SJ_NS4_8TiledMMAINS4_8MMA_AtomIJNS4_20SM100_MMA_F16BF16_SSISI_SI_fLi64ELi128ELNS4_4UMMA5MajorE0ELSO_0ELNSN_7ScaleInE0ELSP_0EEEEEENS4_6LayoutINS5_IJSC_SC_SC_EEENS5_IJNSA_ILi0EEESU_SU_EEEEENS5_IJNS4_10UnderscoreESX_SX_EEEEENS4_13SM90_TMA_LOADENS4_14ComposedLayoutINS4_7SwizzleILi3ELi4ELi3EEENS4_18smem_ptr_flag_bitsILi16EEENSS_INS5_IJNSA_ILi8EEESF_EEENS5_IJSF_SC_EEEEEEEvNS4_8identityENS4_23SM90_TMA_LOAD_MULTICASTES1A_vS1B_EENS_8epilogue10collective18CollectiveEpilogueINS1E_23Sm100TmaWarpSpecializedILi4ELi2ELi16ELb1ELb0EEEJSH_NS5_IJNSS_ISF_SC_EENSS_INSA_ILi32EEESC_EEEEESI_SJ_SI_SJ_NS1E_6fusion15FusionCallbacksIS1I_NS1N_17LinearCombinationISI_fSI_fLNS_15FloatRoundStyleE2EEESH_S1M_JEEENS4_5SM1004TMEM4LOAD26SM100_TMEM_LOAD_16dp256b4xES10_NS11_INS12_ILi2ELi4ELi3EEES15_NSS_INS5_IJS16_S1K_EEENS5_IJS1K_SC_EEEEEEENS4_17SM75_U32x4_LDSM_NENS4_14SM90_TMA_STOREES21_NS4_17SM90_U32x4_STSM_NENS4_39AutoVectorizingCopyWithAssumedAlignmentILi128EEEEEEvvEEEEvNT_6ParamsE,@function
        .size           _ZN7cutlass13device_kernelINS_4gemm6kernel13GemmUniversalIN4cute5tupleIJiiiiEEENS1_10collective13CollectiveMmaINS1_35MainloopSm100TmaUmmaWarpSpecializedILi4ELi2ELi4ENS5_IJNS4_1CILi2EEENSA_ILi1EEESC_EEEEENS5_IJNSA_ILi64EEENSA_ILi128EEESF_EEENS_10bfloat16_tENS5_IJlSC_lEEESI_SJ_NS4_8TiledMMAINS4_8MMA_AtomIJNS4_20SM100_MMA_F16BF16_SSISI_SI_fLi64ELi128ELNS4_4UMMA5MajorE0ELSO_0ELNSN_7ScaleInE0ELSP_0EEEEEENS4_6LayoutINS5_IJSC_SC_SC_EEENS5_IJNSA_ILi0EEESU_SU_EEEEENS5_IJNS4_10UnderscoreESX_SX_EEEEENS4_13SM90_TMA_LOADENS4_14ComposedLayoutINS4_7SwizzleILi3ELi4ELi3EEENS4_18smem_ptr_flag_bitsILi16EEENSS_INS5_IJNSA_ILi8EEESF_EEENS5_IJSF_SC_EEEEEEEvNS4_8identityENS4_23SM90_TMA_LOAD_MULTICASTES1A_vS1B_EENS_8epilogue10collective18CollectiveEpilogueINS1E_23Sm100TmaWarpSpecializedILi4ELi2ELi16ELb1ELb0EEEJSH_NS5_IJNSS_ISF_SC_EENSS_INSA_ILi32EEESC_EEEEESI_SJ_SI_SJ_NS1E_6fusion15FusionCallbacksIS1I_NS1N_17LinearCombinationISI_fSI_fLNS_15FloatRoundStyleE2EEESH_S1M_JEEENS4_5SM1004TMEM4LOAD26SM100_TMEM_LOAD_16dp256b4xES10_NS11_INS12_ILi2ELi4ELi3EEES15_NSS_INS5_IJS16_S1K_EEENS5_IJS1K_SC_EEEEEEENS4_17SM75_U32x4_LDSM_NENS4_14SM90_TMA_STOREES21_NS4_17SM90_U32x4_STSM_NENS4_39AutoVectorizingCopyWithAssumedAlignmentILi128EEEEEEvvEEEEvNT_6ParamsE,(.L_x_183 - _ZN7cutlass13device_kernelINS_4gemm6kernel13GemmUniversalIN4cute5tupleIJiiiiEEENS1_10collective13CollectiveMmaINS1_35MainloopSm100TmaUmmaWarpSpecializedILi4ELi2ELi4ENS5_IJNS4_1CILi2EEENSA_ILi1EEESC_EEEEENS5_IJNSA_ILi64EEENSA_ILi128EEESF_EEENS_10bfloat16_tENS5_IJlSC_lEEESI_SJ_NS4_8TiledMMAINS4_8MMA_AtomIJNS4_20SM100_MMA_F16BF16_SSISI_SI_fLi64ELi128ELNS4_4UMMA5MajorE0ELSO_0ELNSN_7ScaleInE0ELSP_0EEEEEENS4_6LayoutINS5_IJSC_SC_SC_EEENS5_IJNSA_ILi0EEESU_SU_EEEEENS5_IJNS4_10UnderscoreESX_SX_EEEEENS4_13SM90_TMA_LOADENS4_14ComposedLayoutINS4_7SwizzleILi3ELi4ELi3EEENS4_18smem_ptr_flag_bitsILi16EEENSS_INS5_IJNSA_ILi8EEESF_EEENS5_IJSF_SC_EEEEEEEvNS4_8identityENS4_23SM90_TMA_LOAD_MULTICASTES1A_vS1B_EENS_8epilogue10collective18CollectiveEpilogueINS1E_23Sm100TmaWarpSpecializedILi4ELi2ELi16ELb1ELb0EEEJSH_NS5_IJNSS_ISF_SC_EENSS_INSA_ILi32EEESC_EEEEESI_SJ_SI_SJ_NS1E_6fusion15FusionCallbacksIS1I_NS1N_17LinearCombinationISI_fSI_fLNS_15FloatRoundStyleE2EEESH_S1M_JEEENS4_5SM1004TMEM4LOAD26SM100_TMEM_LOAD_16dp256b4xES10_NS11_INS12_ILi2ELi4ELi3EEES15_NSS_INS5_IJS16_S1K_EEENS5_IJS1K_SC_EEEEEEENS4_17SM75_U32x4_LDSM_NENS4_14SM90_TMA_STOREES21_NS4_17SM90_U32x4_STSM_NENS4_39AutoVectorizingCopyWithAssumedAlignmentILi128EEEEEEvvEEEEvNT_6ParamsE)
        .other          _ZN7cutlass13device_kernelINS_4gemm6kernel13GemmUniversalIN4cute5tupleIJiiiiEEENS1_10collective13CollectiveMmaINS1_35MainloopSm100TmaUmmaWarpSpecializedILi4ELi2ELi4ENS5_IJNS4_1CILi2EEENSA_ILi1EEESC_EEEEENS5_IJNSA_ILi64EEENSA_ILi128EEESF_EEENS_10bfloat16_tENS5_IJlSC_lEEESI_SJ_NS4_8TiledMMAINS4_8MMA_AtomIJNS4_20SM100_MMA_F16BF16_SSISI_SI_fLi64ELi128ELNS4_4UMMA5MajorE0ELSO_0ELNSN_7ScaleInE0ELSP_0EEEEEENS4_6LayoutINS5_IJSC_SC_SC_EEENS5_IJNSA_ILi0EEESU_SU_EEEEENS5_IJNS4_10UnderscoreESX_SX_EEEEENS4_13SM90_TMA_LOADENS4_14ComposedLayoutINS4_7SwizzleILi3ELi4ELi3EEENS4_18smem_ptr_flag_bitsILi16EEENSS_INS5_IJNSA_ILi8EEESF_EEENS5_IJSF_SC_EEEEEEEvNS4_8identityENS4_23SM90_TMA_LOAD_MULTICASTES1A_vS1B_EENS_8epilogue10collective18CollectiveEpilogueINS1E_23Sm100TmaWarpSpecializedILi4ELi2ELi16ELb1ELb0EEEJSH_NS5_IJNSS_ISF_SC_EENSS_INSA_ILi32EEESC_EEEEESI_SJ_SI_SJ_NS1E_6fusion15FusionCallbacksIS1I_NS1N_17LinearCombinationISI_fSI_fLNS_15FloatRoundStyleE2EEESH_S1M_JEEENS4_5SM1004TMEM4LOAD26SM100_TMEM_LOAD_16dp256b4xES10_NS11_INS12_ILi2ELi4ELi3EEES15_NSS_INS5_IJS16_S1K_EEENS5_IJS1K_SC_EEEEEEENS4_17SM75_U32x4_LDSM_NENS4_14SM90_TMA_STOREES21_NS4_17SM90_U32x4_STSM_NENS4_39AutoVectorizingCopyWithAssumedAlignmentILi128EEEEEEvvEEEEvNT_6ParamsE,@"STO_CUDA_ENTRY STV_DEFAULT"
_ZN7cutlass13device_kernelINS_4gemm6kernel13GemmUniversalIN4cute5tupleIJiiiiEEENS1_10collective13CollectiveMmaINS1_35MainloopSm100TmaUmmaWarpSpecializedILi4ELi2ELi4ENS5_IJNS4_1CILi2EEENSA_ILi1EEESC_EEEEENS5_IJNSA_ILi64EEENSA_ILi128EEESF_EEENS_10bfloat16_tENS5_IJlSC_lEEESI_SJ_NS4_8TiledMMAINS4_8MMA_AtomIJNS4_20SM100_MMA_F16BF16_SSISI_SI_fLi64ELi128ELNS4_4UMMA5MajorE0ELSO_0ELNSN_7ScaleInE0ELSP_0EEEEEENS4_6LayoutINS5_IJSC_SC_SC_EEENS5_IJNSA_ILi0EEESU_SU_EEEEENS5_IJNS4_10UnderscoreESX_SX_EEEEENS4_13SM90_TMA_LOADENS4_14ComposedLayoutINS4_7SwizzleILi3ELi4ELi3EEENS4_18smem_ptr_flag_bitsILi16EEENSS_INS5_IJNSA_ILi8EEESF_EEENS5_IJSF_SC_EEEEEEEvNS4_8identityENS4_23SM90_TMA_LOAD_MULTICASTES1A_vS1B_EENS_8epilogue10collective18CollectiveEpilogueINS1E_23Sm100TmaWarpSpecializedILi4ELi2ELi16ELb1ELb0EEEJSH_NS5_IJNSS_ISF_SC_EENSS_INSA_ILi32EEESC_EEEEESI_SJ_SI_SJ_NS1E_6fusion15FusionCallbacksIS1I_NS1N_17LinearCombinationISI_fSI_fLNS_15FloatRoundStyleE2EEESH_S1M_JEEENS4_5SM1004TMEM4LOAD26SM100_TMEM_LOAD_16dp256b4xES10_NS11_INS12_ILi2ELi4ELi3EEES15_NSS_INS5_IJS16_S1K_EEENS5_IJS1K_SC_EEEEEEENS4_17SM75_U32x4_LDSM_NENS4_14SM90_TMA_STOREES21_NS4_17SM90_U32x4_STSM_NENS4_39AutoVectorizingCopyWithAssumedAlignmentILi128EEEEEEvvEEEEvNT_6ParamsE:
[----:B------:R-:W1:Y:S01]  /*0000*/  LDC R1, c[0x0][0x37c] ;  /* 0x0000df00ff017b82 */ /* 0x000e620000000800 */
[----:B------:R-:W2:Y:S01]  /*0010*/  S2R R57, SR_TID.X ;  /* 0x0000000000397919 */ /* 0x000ea20000002100 */
[----:B------:R-:W3:Y:S01]  /*0020*/  LDCU.64 UR8, c[0x0][0x890] ;  /* 0x00011200ff0877ac */ /* 0x000ee20008000a00 */
[----:B------:R-:W-:Y:S02]  /*0030*/  PRMT R45, RZ, 0x7610, R45 ;  /* 0x00007610ff2d7816 */ /* 0x000fe4000000002d */
[----:B------:R-:W-:Y:S01]  /*0040*/  ELECT P3, URZ, PT ;  /* 0x0000000000ff782f */ /* 0x000fe20003860000 */
[----:B---3--:R-:W-:-:S04]  /*0050*/  UISETP.NE.U32.AND UP0, UPT, UR8, URZ, UPT ;  /* 0x000000ff0800728c */ /* 0x008fc8000bf05070 */
[----:B------:R-:W-:Y:S01]  /*0060*/  UISETP.NE.AND.EX UP0, UPT, UR9, URZ, UPT, UP0 ;  /* 0x000000ff0900728c */ /* 0x000fe2000bf05300 */
[----:B--2---:R-:W-:-:S05]  /*0070*/  SHF.R.U32.HI R46, RZ, 0x5, R57 ;  /* 0x00000005ff2e7819 */ /* 0x004fca0000011639 */
[----:B------:R-:W2:Y:S02]  /*0080*/  SHFL.IDX PT, R0, R46, RZ, 0x1f ;  /* 0x00001fff2e007589 */ /* 0x000ea400000e0000 */
[----:B--2---:R-:W-:Y:S01]  /*0090*/  R2UR UR18, R0 ;  /* 0x00000000001272ca */ /* 0x004fe200000e0000 */
[----:B-1----:R-:W-:-:S14]  /*00a0*/  BRA.U UP0, `(.L_x_0) ;  /* 0x0000000100307547 */ /* 0x002fdc000b800000 */
[----:B------:R-:W1:Y:S02]  /*00b0*/  LDCU.64 UR4, c[0x0][0x888] ;  /* 0x00011100ff0477ac */ /* 0x000e640008000a00 */
[----:B-1----:R-:W-:-:S04]  /*00c0*/  UISETP.NE.U32.AND UP0, UPT, UR4, URZ, UPT ;  /* 0x000000ff0400728c */ /* 0x002fc8000bf05070 */
[----:B------:R-:W-:-:S09]  /*00d0*/  UISETP.NE.AND.EX UP0, UPT, UR5, URZ, UPT, UP0 ;  /* 0x000000ff0500728c */ /* 0x000fd2000bf05300 */
[----:B------:R-:W-:Y:S05]  /*00e0*/  BRA.U !UP0, `(.L_x_1) ;  /* 0x0000000108147547 */ /* 0x000fea000b800000 */
[----:B------:R-:W1:Y:S01]  /*00f0*/  LDC.64 R2, c[0x0][0x888] ;  /* 0x00022200ff027b82 */ /* 0x000e620000000a00 */
[----:B------:R-:W1:Y:S02]  /*0100*/  LDCU.64 UR4, c[0x0][0x358] ;  /* 0x00006b00ff0477ac */ /* 0x000e640008000a00 */
[----:B-1----:R1:W5:Y:S01]  /*0110*/  LDG.E R27, desc[UR4][R2.64] ;  /* 0x00000004021b7981 */ /* 0x002362000c1e1900 */
[----:B------:R-:W-:Y:S01]  /*0120*/  HFMA2 R45, -RZ, RZ, 0, 5.9604644775390625e-08 ;  /* 0x00000001ff2d7431 */ /* 0x000fe200000001ff */
[----:B------:R-:W-:Y:S05]  /*0130*/  BRA `(.L_x_0) ;  /* 0x00000000000c7947 */ /* 0x000fea0003800000 */
.L_x_1:
[----:B------:R-:W1:Y:S01]  /*0140*/  LDCU UR4, c[0x0][0x880] ;  /* 0x00011000ff0477ac */ /* 0x000e620008000800 */
[----:B------:R-:W-:Y:S01]  /*0150*/  HFMA2 R45, -RZ, RZ, 0, 5.9604644775390625e-08 ;  /* 0x00000001ff2d7431 */ /* 0x000fe200000001ff */
[----:B-1----:R-:W-:-:S07]  /*0160*/  MOV R27, UR4 ;  /* 0x00000004001b7c02 */ /* 0x002fce0008000f00 */
.L_x_0:
[----:B------:R-:W2:Y:S02]  /*0170*/  LDCU.64 UR4, c[0x0][0x8b0] ;  /* 0x00011600ff0477ac */ /* 0x000ea40008000a00 */
[----:B--2---:R-:W-:-:S04]  /*0180*/  UISETP.NE.U32.AND UP0, UPT, UR4, URZ, UPT ;  /* 0x000000ff0400728c */ /* 0x004fc8000bf05070 */
[----:B------:R-:W-:-:S09]  /*0190*/  UISETP.NE.AND.EX UP0, UPT, UR5, URZ, UPT, UP0 ;  /* 0x000000ff0500728c */ /* 0x000fd2000bf05300 */
[----:B------:R-:W-:Y:S05]  /*01a0*/  BRA.U UP0, `(.L_x_2) ;  /* 0x0000000100287547 */ /* 0x000fea000b800000 */
[----:B------:R-:W2:Y:S02]  /*01b0*/  LDCU.64 UR4, c[0x0][0x8a8] ;  /* 0x00011500ff0477ac */ /* 0x000ea40008000a00 */
[----:B--2---:R-:W-:-:S04]  /*01c0*/  UISETP.NE.U32.AND UP0, UPT, UR4, URZ, UPT ;  /* 0x000000ff0400728c */ /* 0x004fc8000bf05070 */
[----:B------:R-:W-:-:S09]  /*01d0*/  UISETP.NE.AND.EX UP0, UPT, UR5, URZ, UPT, UP0 ;  /* 0x000000ff0500728c */ /* 0x000fd2000bf05300 */
[----:B------:R-:W-:Y:S05]  /*01e0*/  BRA.U !UP0, `(.L_x_3) ;  /* 0x0000000108107547 */ /* 0x000fea000b800000 */
[----:B------:R-:W2:Y:S01]  /*01f0*/  LDC.64 R24, c[0x0][0x8a8] ;  /* 0x00022a00ff187b82 */ /* 0x000ea20000000a00 */
[----:B------:R-:W2:Y:S02]  /*0200*/  LDCU.64 UR4, c[0x0][0x358] ;  /* 0x00006b00ff0477ac */ /* 0x000ea40008000a00 */
[----:B--2---:R2:W5:Y:S01]  /*0210*/  LDG.E R24, desc[UR4][R24.64] ;  /* 0x0000000418187981 */ /* 0x004562000c1e1900 */
[----:B------:R-:W-:Y:S05]  /*0220*/  BRA `(.L_x_2) ;  /* 0x0000000000087947 */ /* 0x000fea0003800000 */
.L_x_3:
[----:B------:R-:W2:Y:S02]  /*0230*/  LDCU UR4, c[0x0][0x8a0] ;  /* 0x00011400ff0477ac */ /* 0x000ea40008000800 */
[----:B--2---:R-:W-:Y:S02]  /*0240*/  MOV R24, UR4 ;  /* 0x0000000400187c02 */ /* 0x004fe40008000f00 */
.L_x_2:
[----:B------:R-:W-:Y:S01]  /*0250*/  IMAD.U32 R0, RZ, RZ, UR18 ;  /* 0x00000012ff007e24 */ /* 0x000fe2000f8e00ff */
[----:B------:R-:W-:Y:S04]  /*0260*/  BSSY.RECONVERGENT B0, `(.L_x_4) ;  /* 0x000000c000007945 */ /* 0x000fe80003800200 */
[C---:B------:R-:W-:Y:S02]  /*0270*/  ISETP.NE.OR P1, PT, R0.reuse, 0x1, !P3 ;  /* 0x000000010000780c */ /* 0x040fe40005f25670 */
[----:B------:R-:W-:-:S11]  /*0280*/  ISETP.NE.OR P0, PT, R0, 0x3, !P3 ;  /* 0x000000030000780c */ /* 0x000fd60005f05670 */
[----:B------:R-:W-:Y:S05]  /*0290*/  @P1 BRA `(.L_x_5) ;  /* 0x0000000000201947 */ /* 0x000fea0003800000 */
[----:B------:R-:W3:Y:S02]  /*02a0*/  LDCU.64 UR4, c[0x0][0x348] ;  /* 0x00006900ff0477ac */ /* 0x000ee40008000a00 */
[----:B---3--:R-:W-:Y:S02]  /*02b0*/  UIADD3 UR6, UP1, UPT, UR4, 0x80, URZ ;  /* 0x0000008004067890 */ /* 0x008fe4000ff3e0ff */
[----:B------:R-:W-:Y:S02]  /*02c0*/  UIADD3 UR4, UP0, UPT, UR4, 0x180, URZ ;  /* 0x0000018004047890 */ /* 0x000fe4000ff1e0ff */
[----:B------:R-:W-:Y:S02]  /*02d0*/  UIADD3.X UR7, UPT, UPT, URZ, UR5, URZ, UP1, !UPT ;  /* 0x00000005ff077290 */ /* 0x000fe40008ffe4ff */
[----:B------:R-:W-:-:S07]  /*02e0*/  UIADD3.X UR5, UPT, UPT, URZ, UR5, URZ, UP0, !UPT ;  /* 0x00000005ff057290 */ /* 0x000fce00087fe4ff */
[----:B------:R3:W-:Y:S02]  /*02f0*/  UTMACCTL.PF [UR6] ;  /* 0x00000000060079b9 */ /* 0x0007e40008040000 */
[----:B------:R3:W-:Y:S02]  /*0300*/  UTMACCTL.PF [UR4] ;  /* 0x00000000040079b9 */ /* 0x0007e40008040000 */
[----:B---3--:R-:W-:Y:S01]  /*0310*/  NOP ;  /* 0x0000000000007918 */ /* 0x008fe20000000000 */
.L_x_5:
[----:B------:R-:W-:Y:S05]  /*0320*/  BSYNC.RECONVERGENT B0 ;  /* 0x0000000000007941 */ /* 0x000fea0003800200 */
.L_x_4:
[----:B------:R-:W-:Y:S04]  /*0330*/  BSSY.RECONVERGENT B0, `(.L_x_6) ;  /* 0x000000a000007945 */ /* 0x000fe80003800200 */
        /* <DEDUP_REMOVED lines=9> */
.L_x_7:
[----:B------:R-:W-:Y:S05]  /*03d0*/  BSYNC.RECONVERGENT B0 ;  /* 0x0000000000007941 */ /* 0x000fea0003800200 */
.L_x_6:
[----:B------:R-:W3:Y:S01]  /*03e0*/  LDCU.64 UR4, c[0x0][0x888] ;  /* 0x00011100ff0477ac */ /* 0x000ee20008000a00 */
[----:B------:R-:W-:Y:S02]  /*03f0*/  UISETP.EQ.U32.AND UP2, UPT, UR8, URZ, UPT ;  /* 0x000000ff0800728c */ /* 0x000fe4000bf42070 */
[----:B------:R-:W-:Y:S02]  /*0400*/  UPLOP3.LUT UP3, UPT, UPT, UPT, UPT, 0x80, 0x8 ;  /* 0x000000000008789c */ /* 0x000fe40003f6f070 */
[----:B---3--:R-:W-:-:S04]  /*0410*/  UISETP.NE.U32.AND UP0, UPT, UR4, URZ, UPT ;  /* 0x000000ff0400728c */ /* 0x008fc8000bf05070 */
[----:B------:R-:W-:-:S04]  /*0420*/  UISETP.NE.AND.EX UP1, UPT, UR5, URZ, UPT, UP0 ;  /* 0x000000ff0500728c */ /* 0x000fc8000bf25300 */
[----:B------:R-:W-:-:S04]  /*0430*/  UISETP.EQ.OR.EX UP4, UPT, UR9, URZ, !UP1, UP2 ;  /* 0x000000ff0900728c */ /* 0x000fc8000cf82720 */
[----:B------:R-:W-:-:S06]  /*0440*/  UP2UR UR4, UPR, URZ, 0x10 ;  /* 0x00000010ff047883 */ /* 0x000fcc0008000000 */
[----:B------:R-:W-:Y:S01]  /*0450*/  MOV R49, UR4 ;  /* 0x0000000400317c02 */ /* 0x000fe20008000f00 */
[----:B------:R-:W-:Y:S06]  /*0460*/  BRA.U !UP4, `(.L_x_8) ;  /* 0x000000010c207547 */ /* 0x000fec000b800000 */
[----:B------:R-:W-:Y:S01]  /*0470*/  UISETP.NE.U32.AND UP2, UPT, UR8, URZ, UPT ;  /* 0x000000ff0800728c */ /* 0x000fe2000bf45070 */
[----:B-----5:R-:W-:Y:S01]  /*0480*/  FSETP.NEU.AND P0, PT, R27, RZ, PT ;  /* 0x000000ff1b00720b */ /* 0x020fe20003f0d000 */
[----:B------:R-:W-:Y:S02]  /*0490*/  USEL UR4, URZ, 0xffffffff, UP1 ;  /* 0xffffffffff047887 */ /* 0x000fe40008800000 */
[----:B------:R-:W-:-:S10]  /*04a0*/  UISETP.NE.AND.EX UP2, UPT, UR9, URZ, UPT, UP2 ;  /* 0x000000ff0900728c */ /* 0x000fd4000bf45320 */
[----:B------:R-:W-:Y:S01]  /*04b0*/  VOTEU.ANY UP0, P0 ;  /* 0x0000000000ff7886 */ /* 0x000fe20000000100 */
[----:B------:R-:W-:-:S04]  /*04c0*/  @!UP2 USEL UR4, URZ, 0xffffffff, UP0 ;  /* 0xffffffffff04a887 */ /* 0x000fc80008000000 */
[----:B------:R-:W-:-:S04]  /*04d0*/  ULOP3.LUT UR4, UR4, 0x1, URZ, 0xc0, !UPT ;  /* 0x0000000104047892 */ /* 0x000fc8000f8ec0ff */
[----:B------:R-:W-:-:S11]  /*04e0*/  UISETP.NE.U32.AND UP3, UPT, UR4, 0x1, UPT ;  /* 0x000000010400788c */ /* 0x000fd6000bf65070 */
.L_x_8:
[----:B-1----:R-:W1:Y:S01]  /*04f0*/  SHFL.IDX PT, R2, R46, RZ, 0x1f ;  /* 0x00001fff2e027589 */ /* 0x002e6200000e0000 */
[----:B------:R-:W-:Y:S01]  /*0500*/  UISETP.NE.AND UP6, UPT, UR18, 0x2, UPT ;  /* 0x000000021200788c */ /* 0x000fe2000bfc5270 */
[----:B-1----:R-:W-:-:S13]  /*0510*/  ISETP.NE.AND P0, PT, R2, RZ, PT ;  /* 0x000000ff0200720c */ /* 0x002fda0003f05270 */
[----:B------:R-:W-:Y:S05]  /*0520*/  @P0 BRA `(.L_x_9) ;  /* 0x0000000000580947 */ /* 0x000fea0003800000 */
[----:B------:R-:W1:Y:S01]  /*0530*/  S2UR UR4, SR_CgaCtaId ;  /* 0x00000000000479c3 */ /* 0x000e620000008800 */
[----:B------:R-:W-:Y:S01]  /*0540*/  UMOV UR5, 0x400 ;  /* 0x0000040000057882 */ /* 0x000fe20000000000 */
[----:B------:R-:W-:Y:S01]  /*0550*/  UMOV UR8, 0x1 ;  /* 0x0000000100087882 */ /* 0x000fe20000000000 */
[----:B------:R-:W-:Y:S01]  /*0560*/  UMOV UR6, 0x2 ;  /* 0x0000000200067882 */ /* 0x000fe20000000000 */
[----:B------:R-:W-:-:S04]  /*0570*/  UIADD3 UR8, UPT, UPT, -UR8, 0x100000, URZ ;  /* 0x0010000008087890 */ /* 0x000fc8000fffe1ff */
[----:B------:R-:W-:Y:S02]  /*0580*/  USHF.L.U32 UR9, UR8, 0xb, URZ ;  /* 0x0000000b08097899 */ /* 0x000fe400080006ff */
[----:B------:R-:W-:Y:S02]  /*0590*/  USHF.L.U32 UR8, UR8, 0x1, URZ ;  /* 0x0000000108087899 */ /* 0x000fe400080006ff */
[----:B------:R-:W-:-:S04]  /*05a0*/  UIADD3 UR6, UPT, UPT, -UR6, 0x100000, URZ ;  /* 0x0010000006067890 */ /* 0x000fc8000fffe1ff */
[----:B------:R-:W-:Y:S02]  /*05b0*/  USHF.L.U32 UR7, UR6, 0xb, URZ ;  /* 0x0000000b06077899 */ /* 0x000fe400080006ff */
[----:B------:R-:W-:Y:S01]  /*05c0*/  USHF.L.U32 UR6, UR6, 0x1, URZ ;  /* 0x0000000106067899 */ /* 0x000fe200080006ff */
[----:B------:R-:W-:Y:S01]  /*05d0*/  ELECT P0, URZ, PT ;  /* 0x0000000000ff782f */ /* 0x000fe20003800000 */
[----:B-1----:R-:W-:Y:S01]  /*05e0*/  ULEA UR4, UR4, UR5, 0x18 ;  /* 0x0000000504047291 */ /* 0x002fe2000f8ec0ff */
[----:B------:R-:W1:Y:S11]  /*05f0*/  FENCE.VIEW.ASYNC.S ;  /* 0x00000000000073c6 */ /* 0x000e760000000000 */
[----:B-1----:R1:W3:Y:S01]  /*0600*/  SYNCS.EXCH.64 URZ, [UR4], UR8 ;  /* 0x0000000804ff75b2 */ /* 0x0022e20008000100 */
[----:B------:R1:W4:Y:S01]  /*0610*/  SYNCS.EXCH.64 URZ, [UR4+0x20], UR6 ;  /* 0x0000200604ff75b2 */ /* 0x0003220008000100 */
[----:B------:R1:W1:Y:S01]  /*0620*/  SYNCS.EXCH.64 URZ, [UR4+0x8], UR8 ;  /* 0x0000080804ff75b2 */ /* 0x0002620008000100 */
[----:B------:R1:W1:Y:S01]  /*0630*/  SYNCS.EXCH.64 URZ, [UR4+0x28], UR6 ;  /* 0x0000280604ff75b2 */ /* 0x0002620008000100 */
[----:B------:R1:W1:Y:S01]  /*0640*/  SYNCS.EXCH.64 URZ, [UR4+0x10], UR8 ;  /* 0x0000100804ff75b2 */ /* 0x0002620008000100 */
[----:B------:R1:W1:Y:S01]  /*0650*/  SYNCS.EXCH.64 URZ, [UR4+0x30], UR6 ;  /* 0x0000300604ff75b2 */ /* 0x0002620008000100 */
[----:B------:R1:W1:Y:S01]  /*0660*/  SYNCS.EXCH.64 URZ, [UR4+0x18], UR8 ;  /* 0x0000180804ff75b2 */ /* 0x0002620008000100 */
[----:B------:R1:W1:Y:S01]  /*0670*/  SYNCS.EXCH.64 URZ, [UR4+0x38], UR6 ;  /* 0x0000380604ff75b2 */ /* 0x0002620008000100 */
[----:B------:R-:W-:Y:S01]  /*0680*/  NOP ;  /* 0x0000000000007918 */ /* 0x000fe20000000000 */
.L_x_9:
[----:B------:R-:W2:Y:S01]  /*0690*/  SHFL.IDX PT, R2, R46, RZ, 0x1f ;  /* 0x00001fff2e027589 */ /* 0x000ea200000e0000 */
[----:B------:R-:W-:Y:S01]  /*06a0*/  NOP ;  /* 0x0000000000007918 */ /* 0x000fe20000000000 */
[----:B--2---:R-:W-:-:S13]  /*06b0*/  ISETP.NE.AND P0, PT, R2, 0x1, PT ;  /* 0x000000010200780c */ /* 0x004fda0003f05270 */
[----:B------:R-:W-:Y:S05]  /*06c0*/  @P0 BRA `(.L_x_10) ;  /* 0x0000000000580947 */ /* 0x000fea0003800000 */
[----:B-1----:R-:W1:Y:S01]  /*06d0*/  S2UR UR4, SR_CgaCtaId ;  /* 0x00000000000479c3 */ /* 0x002e620000008800 */
        /* <DEDUP_REMOVED lines=12> */
[----:B-1----:R2:W1:Y:S01]  /*07a0*/  SYNCS.EXCH.64 URZ, [UR4+0x40], UR8 ;  /* 0x0000400804ff75b2 */ /* 0x0024620008000100 */
[----:B------:R2:W1:Y:S01]  /*07b0*/  SYNCS.EXCH.64 URZ, [UR4+0x60], UR6 ;  /* 0x0000600604ff75b2 */ /* 0x0004620008000100 */
[----:B------:R2:W1:Y:S01]  /*07c0*/  SYNCS.EXCH.64 URZ, [UR4+0x48], UR8 ;  /* 0x0000480804ff75b2 */ /* 0x0004620008000100 */
[----:B------:R2:W1:Y:S01]  /*07d0*/  SYNCS.EXCH.64 URZ, [UR4+0x68], UR6 ;  /* 0x0000680604ff75b2 */ /* 0x0004620008000100 */
[----:B------:R2:W1:Y:S01]  /*07e0*/  SYNCS.EXCH.64 URZ, [UR4+0x50], UR8 ;  /* 0x0000500804ff75b2 */ /* 0x0004620008000100 */
[----:B------:R2:W1:Y:S01]  /*07f0*/  SYNCS.EXCH.64 URZ, [UR4+0x70], UR6 ;  /* 0x0000700604ff75b2 */ /* 0x0004620008000100 */
[----:B------:R2:W1:Y:S01]  /*0800*/  SYNCS.EXCH.64 URZ, [UR4+0x58], UR8 ;  /* 0x0000580804ff75b2 */ /* 0x0004620008000100 */
[----:B------:R2:W1:Y:S02]  /*0810*/  SYNCS.EXCH.64 URZ, [UR4+0x78], UR6 ;  /* 0x0000780604ff75b2 */ /* 0x0004640008000100 */
[----:B--2---:R-:W-:Y:S01]  /*0820*/  NOP ;  /* 0x0000000000007918 */ /* 0x004fe20000000000 */
.L_x_10:
[----:B------:R-:W2:Y:S01]  /*0830*/  SHFL.IDX PT, R2, R46, RZ, 0x1f ;  /* 0x00001fff2e027589 */ /* 0x000ea200000e0000 */
[----:B------:R-:W-:Y:S01]  /*0840*/  NOP ;  /* 0x0000000000007918 */ /* 0x000fe20000000000 */
[----:B--2---:R-:W-:-:S13]  /*0850*/  ISETP.NE.AND P0, PT, R2, 0x3, PT ;  /* 0x000000030200780c */ /* 0x004fda0003f05270 */
[----:B------:R-:W-:Y:S05]  /*0860*/  @P0 BRA `(.L_x_11) ;  /* 0x0000000000300947 */ /* 0x000fea0003800000 */
[----:B-1----:R-:W1:Y:S01]  /*0870*/  S2UR UR4, SR_CgaCtaId ;  /* 0x00000000000479c3 */ /* 0x002e620000008800 */
[----:B------:R-:W-:Y:S01]  /*0880*/  UMOV UR6, 0x400 ;  /* 0x0000040000067882 */ /* 0x000fe20000000000 */
[----:B------:R-:W-:Y:S01]  /*0890*/  UMOV UR5, 0x20 ;  /* 0x0000002000057882 */ /* 0x000fe20000000000 */
[----:B------:R-:W-:Y:S01]  /*08a0*/  ELECT P0, URZ, PT ;  /* 0x0000000000ff782f */ /* 0x000fe20003800000 */
[----:B-1----:R-:W-:Y:S02]  /*08b0*/  ULEA UR6, UR4, UR6, 0x18 ;  /* 0x0000000604067291 */ /* 0x002fe4000f8ec0ff */
[----:B------:R-:W-:-:S04]  /*08c0*/  UIADD3 UR4, UPT, UPT, -UR5, 0x100000, URZ ;  /* 0x0010000005047890 */ /* 0x000fc8000fffe1ff */
[----:B------:R-:W-:Y:S02]  /*08d0*/  USHF.L.U32 UR5, UR4, 0xb, URZ ;  /* 0x0000000b04057899 */ /* 0x000fe400080006ff */
[----:B------:R-:W-:Y:S01]  /*08e0*/  USHF.L.U32 UR4, UR4, 0x1, URZ ;  /* 0x0000000104047899 */ /* 0x000fe200080006ff */
[----:B------:R-:W1:Y:S11]  /*08f0*/  FENCE.VIEW.ASYNC.S ;  /* 0x00000000000073c6 */ /* 0x000e760000000000 */
[----:B-1----:R2:W1:Y:S01]  /*0900*/  SYNCS.EXCH.64 URZ, [UR6+0x80], UR4 ;  /* 0x0000800406ff75b2 */ /* 0x0024620008000100 */
[----:B------:R2:W1:Y:S02]  /*0910*/  SYNCS.EXCH.64 URZ, [UR6+0x88], UR4 ;  /* 0x0000880406ff75b2 */ /* 0x0004640008000100 */
[----:B--2---:R-:W-:Y:S01]  /*0920*/  NOP ;  /* 0x0000000000007918 */ /* 0x004fe20000000000 */
.L_x_11:
[----:B------:R-:W2:Y:S01]  /*0930*/  SHFL.IDX PT, R2, R46, RZ, 0x1f ;  /* 0x00001fff2e027589 */ /* 0x000ea200000e0000 */
[----:B------:R-:W-:Y:S01]  /*0940*/  NOP ;  /* 0x0000000000007918 */ /* 0x000fe20000000000 */
[----:B--2---:R-:W-:-:S13]  /*0950*/  ISETP.NE.AND P0, PT, R2, 0x4, PT ;  /* 0x000000040200780c */ /* 0x004fda0003f05270 */
[----:B------:R-:W-:Y:S05]  /*0960*/  @P0 BRA `(.L_x_12) ;  /* 0x00000000004c0947 */ /* 0x000fea0003800000 */
[----:B-1----:R-:W1:Y:S01]  /*0970*/  S2UR UR6, SR_CgaCtaId ;  /* 0x00000000000679c3 */ /* 0x002e620000008800 */
[----:B------:R-:W-:Y:S01]  /*0980*/  UMOV UR4, 0x1e0 ;  /* 0x000001e000047882 */ /* 0x000fe20000000000 */
[----:B------:R-:W-:Y:S01]  /*0990*/  UMOV UR5, 0x400 ;  /* 0x0000040000057882 */ /* 0x000fe20000000000 */
[----:B------:R-:W-:Y:S01]  /*09a0*/  USEL UR4, UR4, 0x1a0, UP3 ;  /* 0x000001a004047887 */ /* 0x000fe20009800000 */
[----:B------:R-:W-:Y:S01]  /*09b0*/  UMOV UR8, 0x1 ;  /* 0x0000000100087882 */ /* 0x000fe20000000000 */
[----:B------:R-:W-:Y:S01]  /*09c0*/  ELECT P0, URZ, PT ;  /* 0x0000000000ff782f */ /* 0x000fe20003800000 */
[----:B------:R-:W-:-:S04]  /*09d0*/  UIADD3 UR8, UPT, UPT, -UR8, 0x100000, URZ ;  /* 0x0010000008087890 */ /* 0x000fc8000fffe1ff */
[----:B------:R-:W-:Y:S02]  /*09e0*/  USHF.L.U32 UR9, UR8, 0xb, URZ ;  /* 0x0000000b08097899 */ /* 0x000fe400080006ff */
[----:B------:R-:W-:Y:S02]  /*09f0*/  USHF.L.U32 UR8, UR8, 0x1, URZ ;  /* 0x0000000108087899 */ /* 0x000fe400080006ff */
[----:B-1----:R-:W-:Y:S02]  /*0a00*/  ULEA UR6, UR6, UR5, 0x18 ;  /* 0x0000000506067291 */ /* 0x002fe4000f8ec0ff */
[----:B------:R-:W-:-:S04]  /*0a10*/  UIADD3 UR4, UPT, UPT, -UR4, 0x100000, URZ ;  /* 0x0010000004047890 */ /* 0x000fc8000fffe1ff */
[----:B------:R-:W-:Y:S02]  /*0a20*/  USHF.L.U32 UR5, UR4, 0xb, URZ ;  /* 0x0000000b04057899 */ /* 0x000fe400080006ff */
[----:B------:R-:W-:Y:S01]  /*0a30*/  USHF.L.U32 UR4, UR4, 0x1, URZ ;  /* 0x0000000104047899 */ /* 0x000fe200080006ff */
[----:B------:R-:W1:Y:S03]  /*0a40*/  FENCE.VIEW.ASYNC.S ;  /* 0x00000000000073c6 */ /* 0x000e660000000000 */
[----:B-1----:R2:W1:Y:S08]  /*0a50*/  SYNCS.EXCH.64 URZ, [UR6+0x90], UR8 ;  /* 0x0000900806ff75b2 */ /* 0x0024700008000100 */
[----:B------:R2:W1:Y:S01]  /*0a60*/  SYNCS.EXCH.64 URZ, [UR6+0xa0], UR4 ;  /* 0x0000a00406ff75b2 */ /* 0x0004620008000100 */
[----:B------:R2:W1:Y:S01]  /*0a70*/  SYNCS.EXCH.64 URZ, [UR6+0x98], UR8 ;  /* 0x0000980806ff75b2 */ /* 0x0004620008000100 */
[----:B------:R2:W1:Y:S02]  /*0a80*/  SYNCS.EXCH.64 URZ, [UR6+0xa8], UR4 ;  /* 0x0000a80406ff75b2 */ /* 0x0004640008000100 */
[----:B--2---:R-:W-:Y:S01]  /*0a90*/  NOP ;  /* 0x0000000000007918 */ /* 0x004fe20000000000 */
.L_x_12:
        /* <DEDUP_REMOVED lines=26> */
.L_x_13:
        /* <DEDUP_REMOVED lines=8> */
[----:B------:R-:W-:-:S04]  /*0cc0*/  UIADD3 UR6, UPT, UPT, -UR6, 0x100000, URZ ;  /* 0x0010000006067890 */ /* 0x000fc8000fffe1ff */
[----:B------:R-:W-:Y:S02]  /*0cd0*/  USHF.L.U32 UR7, UR6, 0xb, URZ ;  /* 0x0000000b06077899 */ /* 0x000fe400080006ff */
[----:B------:R-:W-:Y:S02]  /*0ce0*/  USHF.L.U32 UR6, UR6, 0x1, URZ ;  /* 0x0000000106067899 */ /* 0x000fe400080006ff */
[----:B-1----:R-:W-:Y:S01]  /*0cf0*/  ULEA UR4, UR4, UR5, 0x18 ;  /* 0x0000000504047291 */ /* 0x002fe2000f8ec0ff */
[----:B------:R-:W1:Y:S11]  /*0d00*/  FENCE.VIEW.ASYNC.S ;  /* 0x00000000000073c6 */ /* 0x000e760000000000 */
[----:B-1----:R2:W1:Y:S01]  /*0d10*/  SYNCS.EXCH.64 URZ, [UR4+0xf0], UR6 ;  /* 0x0000f00604ff75b2 */ /* 0x0024620008000100 */
[----:B------:R2:W1:Y:S01]  /*0d20*/  SYNCS.EXCH.64 URZ, [UR4+0x100], UR6 ;  /* 0x0001000604ff75b2 */ /* 0x0004620008000100 */
[----:B------:R2:W1:Y:S01]  /*0d30*/  SYNCS.EXCH.64 URZ, [UR4+0xf8], UR6 ;  /* 0x0000f80604ff75b2 */ /* 0x0004620008000100 */
[----:B------:R2:W1:Y:S02]  /*0d40*/  SYNCS.EXCH.64 URZ, [UR4+0x108], UR6 ;  /* 0x0001080604ff75b2 */ /* 0x0004640008000100 */
[----:B--2---:R-:W-:Y:S01]  /*0d50*/  NOP ;  /* 0x0000000000007918 */ /* 0x004fe20000000000 */
.L_x_14:
[----:B-1----:R-:W1:Y:S01]  /*0d60*/  LDCU UR4, c[0x0][0x36c] ;  /* 0x00006d80ff0477ac */ /* 0x002e620008000800 */
[----:B------:R-:W-:Y:S01]  /*0d70*/  ISETP.NE.OR P3, PT, R0, 0x2, !P3 ;  /* 0x000000020000780c */ /* 0x000fe20005f65670 */
[----:B------:R-:W-:Y:S01]  /*0d80*/  NOP ;  /* 0x0000000000007918 */ /* 0x000fe20000000000 */
[----:B------:R-:W-:Y:S01]  /*0d90*/  LOP3.LUT R0, R57, 0x1f, RZ, 0xc0, !PT ;  /* 0x0000001f39007812 */ /* 0x000fe200078ec0ff */
[----:B------:R-:W-:Y:S02]  /*0da0*/  UISETP.NE.AND UP4, UPT, UR18, URZ, UPT ;  /* 0x000000ff1200728c */ /* 0x000fe4000bf85270 */
[----:B-1----:R-:W-:-:S09]  /*0db0*/  UISETP.EQ.U32.AND UP5, UPT, UR4, 0x1, UPT ;  /* 0x000000010400788c */ /* 0x002fd2000bfa2070 */
[----:B------:R-:W-:Y:S05]  /*0dc0*/  BRA.U !UP5, `(.L_x_15) ;  /* 0x000000010d087547 */ /* 0x000fea000b800000 */
[----:B---34-:R-:W-:Y:S01]  /*0dd0*/  UCGABAR_ARV ;  /* 0x00000000000079c7 */ /* 0x018fe20008000000 */
[----:B------:R-:W-:Y:S05]  /*0de0*/  BRA `(.L_x_16) ;  /* 0x0000000000047947 */ /* 0x000fea0003800000 */
.L_x_15:
[----:B---34-:R-:W-:Y:S01]  /*0df0*/  NOP ;  /* 0x0000000000007918 */ /* 0x018fe20000000000 */
.L_x_16:
[----:B------:R-:W1:Y:S01]  /*0e00*/  S2UR UR30, SR_CTAID.X ;  /* 0x00000000001e79c3 */ /* 0x000e620000002500 */
[----:B------:R-:W-:-:S05]  /*0e10*/  CS2R.32 R48, SR_CgaSize ;  /* 0x0000000000307805 */ /* 0x000fca0000008a00 */
[----:B------:R-:W-:-:S05]  /*0e20*/  IMAD R48, R48, -0xa0, RZ ;  /* 0xffffff6030307824 */ /* 0x000fca00078e02ff */
[----:B------:R-:W-:-:S14]  /*0e30*/  R2UR UR5, R48 ;  /* 0x00000000300572ca */ /* 0x000fdc00000e0000 */
[----:B------:R-:W2:Y:S01]  /*0e40*/  LDCU UR5, c[0x0][UR5+0x2b0] ;  /* 0x00005600050577ac */ /* 0x000ea20008000800 */
[----:B------:R-:W-:-:S05]  /*0e50*/  CS2R.32 R48, SR_CgaSize ;  /* 0x0000000000307805 */ /* 0x000fca0000008a00 */
[----:B------:R-:W-:-:S05]  /*0e60*/  IMAD R48, R48, -0xa0, RZ ;  /* 0xffffff6030307824 */ /* 0x000fca00078e02ff */
[----:B------:R-:W-:-:S14]  /*0e70*/  R2UR UR4, R48 ;  /* 0x00000000300472ca */ /* 0x000fdc00000e0000 */
[----:B------:R-:W3:Y:S01]  /*0e80*/  LDCU UR4, c[0x0][UR4+0x2b4] ;  /* 0x00005680040477ac */ /* 0x000ee20008000800 */
[----:B------:R-:W4:Y:S01]  /*0e90*/  S2UR UR31, SR_CTAID.Y ;  /* 0x00000000001f79c3 */ /* 0x000f220000002600 */
[----:B------:R-:W-:-:S05]  /*0ea0*/  CS2R.32 R48, SR_CgaSize ;  /* 0x0000000000307805 */ /* 0x000fca0000008a00 */
[----:B------:R-:W-:-:S05]  /*0eb0*/  IMAD R48, R48, -0xa0, RZ ;  /* 0xffffff6030307824 */ /* 0x000fca00078e02ff */
[----:B------:R-:W-:-:S14]  /*0ec0*/  R2UR UR7, R48 ;  /* 0x00000000300772ca */ /* 0x000fdc00000e0000 */
[----:B------:R-:W3:Y:S01]  /*0ed0*/  LDCU UR7, c[0x0][UR7+0x2a0] ;  /* 0x00005400070777ac */ /* 0x000ee20008000800 */
[----:B------:R-:W-:-:S05]  /*0ee0*/  CS2R.32 R48, SR_CgaSize ;  /* 0x0000000000307805 */ /* 0x000fca0000008a00 */
[----:B------:R-:W-:-:S05]  /*0ef0*/  IMAD R48, R48, -0xa0, RZ ;  /* 0xffffff6030307824 */ /* 0x000fca00078e02ff */
[----:B------:R-:W-:-:S14]  /*0f00*/  R2UR UR8, R48 ;  /* 0x00000000300872ca */ /* 0x000fdc00000e0000 */
[----:B------:R-:W3:Y:S01]  /*0f10*/  LDCU UR8, c[0x0][UR8+0x2a4] ;  /* 0x00005480080877ac */ /* 0x000ee20008000800 */
[----:B------:R-:W3:Y:S01]  /*0f20*/  LDCU UR19, c[0x0][0xb24] ;  /* 0x00016480ff1377ac */ /* 0x000ee20008000800 */
[----:B------:R-:W3:Y:S01]  /*0f30*/  LDCU UR42, c[0x0][0xb24] ;  /* 0x00016480ff2a77ac */ /* 0x000ee20008000800 */
[----:B-1----:R-:W-:Y:S01]  /*0f40*/  I2FP.F32.U32 R3, UR30 ;  /* 0x0000001e00037c45 */ /* 0x002fe20008201000 */
[----:B------:R-:W1:Y:S04]  /*0f50*/  LDCU UR22, c[0x0][0xb30] ;  /* 0x00016600ff1677ac */ /* 0x000e680008000800 */
[----:B--2---:R-:W-:Y:S01]  /*0f60*/  FMUL R3, R3, UR5 ;  /* 0x0000000503037c20 */ /* 0x004fe20008400000 */
[----:B----4-:R-:W-:-:S05]  /*0f70*/  I2FP.F32.U32 R2, UR31 ;  /* 0x0000001f00027c45 */ /* 0x010fca0008201000 */
[----:B------:R-:W2:Y:S01]  /*0f80*/  F2I.U32.TRUNC.NTZ R3, R3 ;  /* 0x0000000300037305 */ /* 0x000ea2000020f000 */
[----:B---3--:R-:W-:-:S07]  /*0f90*/  FMUL R2, R2, UR4 ;  /* 0x0000000402027c20 */ /* 0x008fce0008400000 */
[----:B------:R-:W3:Y:S01]  /*0fa0*/  F2I.U32.TRUNC.NTZ R2, R2 ;  /* 0x0000000200027305 */ /* 0x000ee2000020f000 */
[----:B--2---:R-:W-:Y:S02]  /*0fb0*/  R2UR UR4, R3 ;  /* 0x00000000030472ca */ /* 0x004fe400000e0000 */
[----:B---3--:R-:W-:Y:S02]  /*0fc0*/  R2UR UR6, R2 ;  /* 0x00000000020672ca */ /* 0x008fe400000e0000 */
[----:B------:R-:W-:-:S09]  /*0fd0*/  PRMT R2, RZ, 0x7610, R2 ;  /* 0x00007610ff027816 */ /* 0x000fd20000000002 */
[----:B------:R-:W-:-:S04]  /*0fe0*/  UIADD3 UR5, UPT, UPT, -UR4, URZ, URZ ;  /* 0x000000ff04057290 */ /* 0x000fc8000fffe1ff */
[----:B------:R-:W-:Y:S02]  /*0ff0*/  UIMAD UR5, UR7, UR5, UR30 ;  /* 0x00000005070572a4 */ /* 0x000fe4000f8e021e */
[----:B------:R-:W-:-:S04]  /*1000*/  UIADD3 UR4, UPT, UPT, -UR6, URZ, URZ ;  /* 0x000000ff06047290 */ /* 0x000fc8000fffe1ff */
[----:B------:R-:W-:Y:S01]  /*1010*/  IMAD.U32 R48, RZ, RZ, UR5 ;  /* 0x00000005ff307e24 */ /* 0x000fe2000f8e00ff */
[----:B------:R-:W-:-:S06]  /*1020*/  UIMAD UR4, UR8, UR4, UR31 ;  /* 0x00000004080472a4 */ /* 0x000fcc000f8e021f */
[----:B------:R-:W-:Y:S01]  /*1030*/  IMAD.U32 R47, RZ, RZ, UR4 ;  /* 0x00000004ff2f7e24 */ /* 0x000fe2000f8e00ff */
[----:B-1----:R-:W-:Y:S06]  /*1040*/  BRA.U UP4, `(.L_x_17) ;  /* 0x00000001042c7547 */ /* 0x002fec000b800000 */
[----:B------:R-:W-:Y:S02]  /*1050*/  R2UR UR4, R47 ;  /* 0x000000002f0472ca */ /* 0x000fe400000e0000 */
[----:B------:R-:W-:-:S11]  /*1060*/  R2UR UR6, R48 ;  /* 0x00000000300672ca */ /* 0x000fd600000e0000 */
[----:B------:R-:W-:-:S04]  /*1070*/  UISETP.NE.AND UP0, UPT, UR4, URZ, UPT ;  /* 0x000000ff0400728c */ /* 0x000fc8000bf05270 */
[----:B------:R-:W-:-:S04]  /*1080*/  UISETP.EQ.OR UP0, UPT, UR6, URZ, !UP0 ;  /* 0x000000ff0600728c */ /* 0x000fc8000c702670 */
[----:B------:R-:W-:Y:S02]  /*1090*/  USEL UR5, URZ, 0x1, !UP0 ;  /* 0x00000001ff057887 */ /* 0x000fe4000c000000 */
[----:B------:R-:W-:-:S04]  /*10a0*/  UISETP.NE.AND UP0, UPT, UR4, URZ, UPT ;  /* 0x000000ff0400728c */ /* 0x000fc8000bf05270 */
[----:B------:R-:W-:Y:S02]  /*10b0*/  USEL UR4, URZ, 0x2, UP0 ;  /* 0x00000002ff047887 */ /* 0x000fe40008000000 */
[----:B------:R-:W-:-:S04]  /*10c0*/  UISETP.NE.AND UP0, UPT, UR6, 0x1, UPT ;  /* 0x000000010600788c */ /* 0x000fc8000bf05270 */
[----:B------:R-:W-:-:S04]  /*10d0*/  USEL UR4, UR4, 0x2, UP0 ;  /* 0x0000000204047887 */ /* 0x000fc80008000000 */
[----:B------:R-:W-:-:S06]  /*10e0*/  UIADD3 UR4, UPT, UPT, UR5, UR4, URZ ;  /* 0x0000000405047290 */ /* 0x000fcc000fffe0ff */
[----:B------:R-:W-:-:S07]  /*10f0*/  IMAD.U32 R2, RZ, RZ, UR4 ;  /* 0x00000004ff027e24 */ /* 0x000fce000f8e00ff */
.L_x_17:
[----:B------:R-:W1:Y:S01]  /*1100*/  S2UR UR36, SR_CTAID.Z ;  /* 0x00000000002479c3 */ /* 0x000e620000002700 */
[----:B------:R-:W-:-:S09]  /*1110*/  UISETP.GE.AND UP0, UPT, UR19, 0x1, UPT ;  /* 0x000000011300788c */ /* 0x000fd2000bf06270 */
[----:B------:R-:W-:Y:S05]  /*1120*/  BRA.U !UP0, `(.L_x_18) ;  /* 0x0000000108d47547 */ /* 0x000fea000b800000 */
[----:B------:R-:W2:Y:S01]  /*1130*/  LDCU.128 UR12, c[0x0][0xb10] ;  /* 0x00016200ff0c77ac */ /* 0x000ea20008000c00 */
[----:B------:R-:W3:Y:S01]  /*1140*/  LDCU UR20, c[0x0][0xb0c] ;  /* 0x00016180ff1477ac */ /* 0x000ee20008000800 */
[----:B------:R-:W4:Y:S01]  /*1150*/  LDCU UR6, c[0x0][0x370] ;  /* 0x00006e00ff0677ac */ /* 0x000f220008000800 */
[----:B------:R-:W1:Y:S01]  /*1160*/  LDCU UR7, c[0x0][0x374] ;  /* 0x00006e80ff0777ac */ /* 0x000e620008000800 */
[----:B------:R-:W1:Y:S01]  /*1170*/  LDCU UR21, c[0x0][0xb20] ;  /* 0x00016400ff1577ac */ /* 0x000e620008000800 */
[----:B--2---:R-:W-:Y:S02]  /*1180*/  UIMAD.WIDE.U32 UR4, UR30, UR12, URZ ;  /* 0x0000000c1e0472a5 */ /* 0x004fe4000f8e00ff */
[----:B---3--:R-:W-:Y:S01]  /*1190*/  UISETP.NE.AND UP0, UPT, UR20, 0x1, UPT ;  /* 0x000000011400788c */ /* 0x008fe2000bf05270 */
[----:B------:R-:W2:Y:S01]  /*11a0*/  LDCU.64 UR8, c[0x0][0xb28] ;  /* 0x00016500ff0877ac */ /* 0x000ea20008000a00 */
[----:B----4-:R-:W-:-:S03]  /*11b0*/  UIMAD.WIDE.U32 UR10, UR6, UR12, URZ ;  /* 0x0000000c060a72a5 */ /* 0x010fc6000f8e00ff */
[----:B------:R-:W-:Y:S01]  /*11c0*/  UMOV UR4, UR5 ;  /* 0x0000000500047c82 */ /* 0x000fe20008000000 */
[----:B------:R-:W-:Y:S02]  /*11d0*/  UISETP.NE.AND UP2, UPT, UR19, 0x1, UPT ;  /* 0x000000011300788c */ /* 0x000fe4000bf45270 */
[----:B------:R-:W-:Y:S01]  /*11e0*/  USHF.R.U32.HI UR4, URZ, UR13, UR4 ;  /* 0x0000000dff047299 */ /* 0x000fe20008011604 */
[----:B------:R-:W-:Y:S01]  /*11f0*/  UMOV UR10, UR11 ;  /* 0x0000000b000a7c82 */ /* 0x000fe20008000000 */
[----:B------:R-:W-:Y:S02]  /*1200*/  UIMAD.WIDE.U32 UR16, UR31, UR15, URZ ;  /* 0x0000000f1f1072a5 */ /* 0x000fe4000f8e00ff */
[----:B------:R-:W-:Y:S02]  /*1210*/  USEL UR5, UR30, UR4, !UP0 ;  /* 0x000000041e057287 */ /* 0x000fe4000c000000 */
[----:B------:R-:W-:Y:S02]  /*1220*/  @UP0 USHF.R.U32.HI UR6, URZ, UR13, UR10 ;  /* 0x0000000dff060299 */ /* 0x000fe4000801160a */
[----:B------:R-:W-:-:S02]  /*1230*/  UISETP.NE.AND UP0, UPT, UR14, 0x1, UPT ;  /* 0x000000010e00788c */ /* 0x000fc4000bf05270 */
[----:B-1----:R-:W-:Y:S02]  /*1240*/  UIMAD.WIDE.U32 UR10, UR7, UR15, URZ ;  /* 0x0000000f070a72a5 */ /* 0x002fe4000f8e00ff */
[----:B--2---:R-:W-:Y:S01]  /*1250*/  UIMAD.WIDE.U32 UR12, UR6, UR8, URZ ;  /* 0x00000008060c72a5 */ /* 0x004fe2000f8e00ff */
[----:B------:R-:W-:Y:S02]  /*1260*/  UMOV UR4, UR17 ;  /* 0x0000001100047c82 */ /* 0x000fe40008000000 */
[----:B------:R-:W-:Y:S02]  /*1270*/  USHF.R.U32.HI UR4, URZ, UR21, UR4 ;  /* 0x00000015ff047299 */ /* 0x000fe40008011604 */
[----:B------:R-:W-:Y:S02]  /*1280*/  UMOV UR10, UR11 ;  /* 0x0000000b000a7c82 */ /* 0x000fe40008000000 */
[----:B------:R-:W-:Y:S01]  /*1290*/  UMOV UR12, UR13 ;  /* 0x0000000d000c7c82 */ /* 0x000fe20008000000 */
[----:B------:R-:W-:-:S02]  /*12a0*/  @UP0 USHF.R.U32.HI UR7, URZ, UR21, UR10 ;  /* 0x00000015ff070299 */ /* 0x000fc4000801160a */
[----:B------:R-:W-:Y:S02]  /*12b0*/  USEL UR4, UR31, UR4, !UP0 ;  /* 0x000000041f047287 */ /* 0x000fe4000c000000 */
[----:B------:R-:W-:Y:S02]  /*12c0*/  UIMAD.WIDE.U32 UR10, UR7, UR8, URZ ;  /* 0x00000008070a72a5 */ /* 0x000fe4000f8e00ff */
[----:B------:R-:W-:Y:S02]  /*12d0*/  @UP2 USHF.R.U32.HI UR6, URZ, UR9, UR12 ;  /* 0x00000009ff062299 */ /* 0x000fe4000801160c */
[----:B------:R-:W-:-:S03]  /*12e0*/  UIMAD.WIDE.U32 UR12, UR4, UR8, URZ ;  /* 0x00000008040c72a5 */ /* 0x000fc6000f8e00ff */
[----:B------:R-:W-:Y:S02]  /*12f0*/  UMOV UR10, UR11 ;  /* 0x0000000b000a7c82 */ /* 0x000fe40008000000 */
[----:B------:R-:W-:Y:S02]  /*1300*/  @UP2 USHF.R.U32.HI UR7, URZ, UR9, UR10 ;  /* 0x00000009ff072299 */ /* 0x000fe4000801160a */
[----:B------:R-:W-:Y:S02]  /*1310*/  UIMAD UR10, UR6, UR19, URZ ;  /* 0x00000013060a72a4 */ /* 0x000fe4000f8e02ff */
[----:B------:R-:W-:-:S04]  /*1320*/  UIMAD UR7, UR7, UR19, URZ ;  /* 0x00000013070772a4 */ /* 0x000fc8000f8e02ff */
[----:B------:R-:W-:-:S03]  /*1330*/  UISETP.GE.AND UP0, UPT, UR4, UR7, UPT ;  /* 0x000000070400728c */ /* 0x000fc6000bf06270 */
[----:B------:R-:W-:Y:S01]  /*1340*/  UMOV UR7, UR13 ;  /* 0x0000000d00077c82 */ /* 0x000fe20008000000 */
[----:B------:R-:W-:Y:S02]  /*1350*/  UISETP.GE.OR UP0, UPT, UR5, UR10, UP0 ;  /* 0x0000000a0500728c */ /* 0x000fe40008706670 */
[----:B------:R-:W-:Y:S02]  /*1360*/  UIMAD.WIDE.U32 UR10, UR5, UR8, URZ ;  /* 0x00000008050a72a5 */ /* 0x000fe4000f8e00ff */
[----:B------:R-:W-:Y:S02]  /*1370*/  USHF.R.U32.HI UR7, URZ, UR9, UR7 ;  /* 0x00000009ff077299 */ /* 0x000fe40008011607 */
[----:B------:R-:W-:Y:S02]  /*1380*/  UIADD3 UR10, UPT, UPT, -UR4, URZ, URZ ;  /* 0x000000ff040a7290 */ /* 0x000fe4000fffe1ff */
[----:B------:R-:W-:Y:S02]  /*1390*/  USEL UR7, UR4, UR7, !UP2 ;  /* 0x0000000704077287 */ /* 0x000fe4000d000000 */
[----:B------:R-:W-:Y:S01]  /*13a0*/  UIMAD UR10, UR14, UR10, UR31 ;  /* 0x0000000a0e0a72a4 */ /* 0x000fe2000f8e021f */
[----:B------:R-:W-:Y:S01]  /*13b0*/  @!UP0 UMOV UR8, UR11 ;  /* 0x0000000b00088c82 */ /* 0x000fe20008000000 */
[----:B------:R-:W-:-:S02]  /*13c0*/  UIADD3 UR11, UPT, UPT, -UR5, URZ, URZ ;  /* 0x000000ff050b7290 */ /* 0x000fc4000fffe1ff */
[----:B------:R-:W-:Y:S02]  /*13d0*/  @!UP0 USHF.R.U32.HI UR8, URZ, UR9, UR8 ;  /* 0x00000009ff088299 */ /* 0x000fe40008011608 */
[----:B------:R-:W-:Y:S02]  /*13e0*/  UIADD3 UR9, UPT, UPT, -UR7, URZ, URZ ;  /* 0x000000ff07097290 */ /* 0x000fe4000fffe1ff */
[----:B------:R-:W-:Y:S02]  /*13f0*/  @!UP0 USEL UR8, UR5, UR8, !UP2 ;  /* 0x0000000805088287 */ /* 0x000fe4000d000000 */
[----:B------:R-:W-:Y:S02]  /*1400*/  UIMAD UR9, UR19, UR9, UR4 ;  /* 0x00000009130972a4 */ /* 0x000fe4000f8e0204 */
[----:B------:R-:W-:Y:S02]  /*1410*/  @!UP0 UIADD3 UR7, UPT, UPT, UR7, -UR8, URZ ;  /* 0x8000000807078290 */ /* 0x000fe4000fffe0ff */
[----:B------:R-:W-:-:S02]  /*1420*/  @!UP0 UIMAD UR6, UR9, UR6, UR8 ;  /* 0x00000006090682a4 */ /* 0x000fc4000f8e0208 */
[----:B------:R-:W-:Y:S02]  /*1430*/  @!UP0 UIMAD UR4, UR7, UR19, UR5 ;  /* 0x00000013070482a4 */ /* 0x000fe4000f8e0205 */
[----:B------:R-:W-:Y:S02]  /*1440*/  UIMAD UR30, UR20, UR11, UR30 ;  /* 0x0000000b141e72a4 */ /* 0x000fe4000f8e021e */
[----:B------:R-:W-:Y:S01]  /*1450*/  UIMAD UR31, UR4, UR14, UR10 ;  /* 0x0000000e041f72a4 */ /* 0x000fe2000f8e020a */
[----:B------:R-:W-:Y:S02]  /*1460*/  @!UP0 UMOV UR5, UR6 ;  /* 0x0000000600058c82 */ /* 0x000fe40008000000 */
[----:B------:R-:W-:-:S12]  /*1470*/  UIMAD UR30, UR5, UR20, UR30 ;  /* 0x00000014051e72a4 */ /* 0x000fd8000f8e021e */
.L_x_18:
[----:B------:R-:W-:-:S09]  /*1480*/  UISETP.NE.AND UP0, UPT, UR22, 0x1, UPT ;  /* 0x000000011600788c */ /* 0x000fd2000bf05270 */
[----:B------:R-:W-:Y:S05]  /*1490*/  BRA.U UP0, `(.L_x_19) ;  /* 0x0000000100407547 */ /* 0x000fea000b800000 */
[----:B------:R-:W2:Y:S01]  /*14a0*/  LDCU.128 UR8, c[0x0][0xb10] ;  /* 0x00016200ff0877ac */ /* 0x000ea20008000c00 */
[----:B------:R-:W3:Y:S01]  /*14b0*/  LDCU UR12, c[0x0][0xb0c] ;  /* 0x00016180ff0c77ac */ /* 0x000ee20008000800 */
[----:B------:R-:W4:Y:S01]  /*14c0*/  LDCU UR13, c[0x0][0xb20] ;  /* 0x00016400ff0d77ac */ /* 0x000f220008000800 */
[----:B--2---:R-:W-:Y:S02]  /*14d0*/  UIMAD.WIDE.U32 UR4, UR30, UR8, URZ ;  /* 0x000000081e0472a5 */ /* 0x004fe4000f8e00ff */
[----:B------:R-:W-:Y:S02]  /*14e0*/  UIMAD.WIDE.U32 UR6, UR31, UR11, URZ ;  /* 0x0000000b1f0672a5 */ /* 0x000fe4000f8e00ff */
[----:B---3--:R-:W-:Y:S02]  /*14f0*/  UISETP.NE.AND UP0, UPT, UR12, 0x1, UPT ;  /* 0x000000010c00788c */ /* 0x008fe4000bf05270 */
[----:B------:R-:W-:-:S03]  /*1500*/  USHF.R.U32.HI UR5, URZ, UR9, UR5 ;  /* 0x00000009ff057299 */ /* 0x000fc60008011605 */
[----:B------:R-:W-:Y:S01]  /*1510*/  UMOV UR4, UR7 ;  /* 0x0000000700047c82 */ /* 0x000fe20008000000 */
[----:B------:R-:W-:Y:S02]  /*1520*/  USEL UR5, UR30, UR5, !UP0 ;  /* 0x000000051e057287 */ /* 0x000fe4000c000000 */
[----:B------:R-:W-:Y:S02]  /*1530*/  UISETP.NE.AND UP0, UPT, UR10, 0x1, UPT ;  /* 0x000000010a00788c */ /* 0x000fe4000bf05270 */
[----:B----4-:R-:W-:-:S04]  /*1540*/  USHF.R.U32.HI UR4, URZ, UR13, UR4 ;  /* 0x0000000dff047299 */ /* 0x010fc80008011604 */
[----:B------:R-:W-:-:S04]  /*1550*/  USEL UR4, UR31, UR4, !UP0 ;  /* 0x000000041f047287 */ /* 0x000fc8000c000000 */
[----:B------:R-:W-:Y:S02]  /*1560*/  UIADD3 UR6, UPT, UPT, UR5, -UR4, URZ ;  /* 0x8000000405067290 */ /* 0x000fe4000fffe0ff */
[----:B------:R-:W-:Y:S02]  /*1570*/  UIADD3 UR4, UPT, UPT, -UR5, UR4, URZ ;  /* 0x0000000405047290 */ /* 0x000fe4000fffe1ff */
[----:B------:R-:W-:Y:S02]  /*1580*/  UIMAD UR31, UR6, UR10, UR31 ;  /* 0x0000000a061f72a4 */ /* 0x000fe4000f8e021f */
[----:B------:R-:W-:-:S12]  /*1590*/  UIMAD UR30, UR4, UR12, UR30 ;  /* 0x0000000c041e72a4 */ /* 0x000fd8000f8e021e */
.L_x_19:
[----:B------:R-:W-:Y:S01]  /*15a0*/  UISETP.NE.AND UP0, UPT, UR18, 0x2, UPT ;  /* 0x000000021200788c */ /* 0x000fe2000bf05270 */
[----:B------:R-:W-:Y:S09]  /*15b0*/  BRA.U !UP5, `(.L_x_20) ;  /* 0x000000010d0c7547 */ /* 0x000ff2000b800000 */
[----:B------:R-:W-:Y:S01]  /*15c0*/  UCGABAR_WAIT ;  /* 0x0000000000007dc7 */ /* 0x000fe20008000000 */
[----:B------:R-:W-:Y:S01]  /*15d0*/  CCTL.IVALL ;  /* 0x00000000ff00798f */ /* 0x000fe20002000000 */
[----:B------:R-:W-:Y:S05]  /*15e0*/  BRA `(.L_x_21) ;  /* 0x0000000000047947 */ /* 0x000fea0003800000 */
.L_x_20:
[----:B------:R-:W-:Y:S06]  /*15f0*/  BAR.SYNC.DEFER_BLOCKING 0x0 ;  /* 0x0000000000007b1d */ /* 0x000fec0000010000 */
.L_x_21:
[----:B------:R-:W-:Y:S05]  /*1600*/  BRA.U UP0, `(.L_x_22) ;  /* 0x0000001100c87547 */ /* 0x000fea000b800000 */
[----:B------:R-:W2:Y:S01]  /*1610*/  LDCU UR6, c[0x0][0x38c] ;  /* 0x00007180ff0677ac */ /* 0x000ea20008000800 */
[----:B------:R-:W3:Y:S01]  /*1620*/  S2UR UR7, SR_CgaCtaId ;  /* 0x00000000000779c3 */ /* 0x000ee20000008800 */
[----:B------:R-:W-:Y:S01]  /*1630*/  PLOP3.LUT P1, PT, PT, PT, UP3, 0x80, 0x8 ;  /* 0x000000000008781c */ /* 0x000fe20003f2f038 */
[----:B------:R-:W-:Y:S01]  /*1640*/  IMAD.MOV.U32 R12, RZ, RZ, 0x1 ;  /* 0x00000001ff0c7424 */ /* 0x000fe200078e00ff */
[----:B------:R-:W-:Y:S01]  /*1650*/  UMOV UR13, 0x400 ;  /* 0x00000400000d7882 */ /* 0x000fe20000000000 */
[----:B------:R-:W-:Y:S01]  /*1660*/  UISETP.NE.AND UP1, UPT, UR18, URZ, UPT ;  /* 0x000000ff1200728c */ /* 0x000fe2000bf25270 */
[----:B------:R-:W-:Y:S01]  /*1670*/  ISETP.EQ.OR P2, PT, R0, RZ, P3 ;  /* 0x000000ff0000720c */ /* 0x000fe20001f42670 */
[----:B------:R-:W-:Y:S01]  /*1680*/  USEL UR24, URZ, 0x1, UP6 ;  /* 0x00000001ff187887 */ /* 0x000fe2000b000000 */
[----:B------:R-:W-:Y:S02]  /*1690*/  PLOP3.LUT P1, PT, P1, PT, PT, 0x8, 0x80 ;  /* 0x000000000080781c */ /* 0x000fe40000f2e170 */
[----:B------:R-:W-:Y:S01]  /*16a0*/  CS2R R10, SRZ ;  /* 0x00000000000a7805 */ /* 0x000fe2000001ff00 */
[----:B------:R-:W-:Y:S01]  /*16b0*/  IMAD.MOV.U32 R9, RZ, RZ, RZ ;  /* 0x000000ffff097224 */ /* 0x000fe200078e00ff */
[----:B------:R-:W4:Y:S01]  /*16c0*/  LDCU UR39, c[0x0][0x370] ;  /* 0x00006e00ff2777ac */ /* 0x000f220008000800 */
[----:B------:R-:W-:Y:S01]  /*16d0*/  IMAD.MOV.U32 R8, RZ, RZ, 0x1 ;  /* 0x00000001ff087424 */ /* 0x000fe200078e00ff */
[----:B------:R-:W1:Y:S01]  /*16e0*/  LDCU.64 UR28, c[0x0][0x348] ;  /* 0x00006900ff1c77ac */ /* 0x000e620008000a00 */
[----:B--2---:R-:W-:-:S02]  /*16f0*/  UIADD3 UR5, UPT, UPT, UR6, 0x3f, URZ ;  /* 0x0000003f06057890 */ /* 0x004fc4000fffe0ff */
[----:B------:R-:W-:Y:S02]  /*1700*/  UIADD3 UR45, UPT, UPT, UR6, 0x7e, URZ ;  /* 0x0000007e062d7890 */ /* 0x000fe4000fffe0ff */
[----:B------:R-:W-:Y:S02]  /*1710*/  USHF.R.S32.HI UR4, URZ, 0x1f, UR5 ;  /* 0x0000001fff047899 */ /* 0x000fe40008011405 */
[----:B---3--:R-:W-:Y:S02]  /*1720*/  USHF.L.U32 UR25, UR7, 0xd, URZ ;  /* 0x0000000d07197899 */ /* 0x008fe400080006ff */
[----:B------:R-:W-:Y:S02]  /*1730*/  ULEA.HI UR4, UR4, UR5, URZ, 0x6 ;  /* 0x0000000504047291 */ /* 0x000fe4000f8f30ff */
[----:B------:R-:W-:Y:S02]  /*1740*/  UIADD3 UR5, UPT, UPT, UR6, -0x1, URZ ;  /* 0xffffffff06057890 */ /* 0x000fe4000fffe0ff */
[----:B------:R-:W-:-:S02]  /*1750*/  USHF.R.S32.HI UR41, URZ, 0x6, UR4 ;  /* 0x00000006ff297899 */ /* 0x000fc40008011404 */
[----:B------:R-:W-:Y:S02]  /*1760*/  UISETP.GE.U32.AND UP2, UPT, UR5, -0x7f, UPT ;  /* 0xffffff810500788c */ /* 0x000fe4000bf46070 */
[----:B------:R-:W-:Y:S02]  /*1770*/  UISETP.LT.U32.AND UP0, UPT, UR41, 0x4, UPT ;  /* 0x000000042900788c */ /* 0x000fe4000bf01070 */
[----:B------:R-:W-:Y:S02]  /*1780*/  USHF.L.U32 UR44, UR7, 0x6, URZ ;  /* 0x00000006072c7899 */ /* 0x000fe400080006ff */
[----:B------:R-:W-:Y:S02]  /*1790*/  USEL UR40, UR41, 0x4, UP0 ;  /* 0x0000000429287887 */ /* 0x000fe40008000000 */
[----:B------:R-:W-:Y:S02]  /*17a0*/  ULOP3.LUT UR25, UR25, 0x2000, URZ, 0xc0, !UPT ;  /* 0x0000200019197892 */ /* 0x000fe4000f8ec0ff */
[----:B------:R-:W-:-:S02]  /*17b0*/  UIADD3 UR21, UPT, UPT, UR40, -0x1, URZ ;  /* 0xffffffff28157890 */ /* 0x000fc4000fffe0ff */
[----:B------:R-:W-:Y:S02]  /*17c0*/  ULEA UR13, UR7, UR13, 0x18 ;  /* 0x0000000d070d7291 */ /* 0x000fe4000f8ec0ff */
[----:B------:R-:W-:Y:S01]  /*17d0*/  @UP2 UIADD3 UR21, UPT, UPT, UR40, URZ, URZ ;  /* 0x000000ff28152290 */ /* 0x000fe2000fffe0ff */
[----:B------:R-:W2:Y:S01]  /*17e0*/  LDCU UR38, c[0x0][0x374] ;  /* 0x00006e80ff2677ac */ /* 0x000ea20008000800 */
[----:B------:R-:W-:Y:S02]  /*17f0*/  ULOP3.LUT UR44, UR44, 0x40, URZ, 0xc0, !UPT ;  /* 0x000000402c2c7892 */ /* 0x000fe4000f8ec0ff */
[----:B------:R-:W-:Y:S02]  /*1800*/  USEL UR24, UR24, 0x2, UP1 ;  /* 0x0000000218187887 */ /* 0x000fe40008800000 */
[----:B------:R-:W-:Y:S02]  /*1810*/  UIADD3 UR25, UPT, UPT, UR13, 0xc400, UR25 ;  /* 0x0000c4000d197890 */ /* 0x000fe4000fffe019 */
[----:B------:R-:W-:-:S02]  /*1820*/  UIADD3 UR43, UPT, UPT, UR41, -UR40, URZ ;  /* 0x80000028292b7290 */ /* 0x000fc4000fffe0ff */
[----:B------:R-:W-:Y:S01]  /*1830*/  UIADD3 UR21, UPT, UPT, UR21, 0x1, URZ ;  /* 0x0000000115157890 */ /* 0x000fe2000fffe0ff */
[----:B-1--4-:R-:W-:-:S11]  /*1840*/  UMOV UR5, URZ ;  /* 0x000000ff00057c82 */ /* 0x012fd60008000000 */
.L_x_42:
[----:B------:R-:W1:Y:S02]  /*1850*/  S2UR UR4, SR_CgaCtaId ;  /* 0x00000000000479c3 */ /* 0x000e640000008800 */
[----:B-1----:R-:W-:-:S09]  /*1860*/  UISETP.NE.AND UP0, UPT, UR4, URZ, UPT ;  /* 0x000000ff0400728c */ /* 0x002fd2000bf05270 */
[----:B------:R-:W-:Y:S05]  /*1870*/  BRA.U UP0, `(.L_x_23) ;  /* 0x0000000100287547 */ /* 0x000fea000b800000 */
[----:B------:R-:W-:Y:S02]  /*1880*/  LEA R0, R9, UR13, 0x3 ;  /* 0x0000000d09007c11 */ /* 0x000fe4000f8e18ff */
[----:B------:R-:W-:-:S04]  /*1890*/  SHF.L.U32 R2, R8, 0x1f, RZ ;  /* 0x0000001f08027819 */ /* 0x000fc800000006ff */
[----:B------:R-:W1:Y:S02]  /*18a0*/  SYNCS.PHASECHK.TRANS64.TRYWAIT P0, [R0+URZ+0x100], R2 ;  /* 0x00010002000075a7 */ /* 0x000e6400080011ff */
[----:B-1----:R-:W-:Y:S05]  /*18b0*/  @!P0 BRA `(.L_x_24) ;  /* 0x0000006c00548947 */ /* 0x002fea0003800000 */
.L_x_138:
[----:B------:R-:W-:Y:S01]  /*18c0*/  VIADD R9, R9, 0x1 ;  /* 0x0000000109097836 */ /* 0x000fe20000000000 */
[----:B------:R1:W-:Y:S04]  /*18d0*/  SYNCS.ARRIVE.TRANS64.A1T0 RZ, [R0+URZ+0xf0], RZ ;  /* 0x0000f0ff00ff79a7 */ /* 0x0003e800081000ff */
[----:B------:R-:W-:-:S04]  /*18e0*/  ISETP.NE.AND P0, PT, R9, 0x2, PT ;  /* 0x000000020900780c */ /* 0x000fc80003f05270 */
[----:B------:R-:W-:Y:S02]  /*18f0*/  SEL R9, R9, RZ, P0 ;  /* 0x000000ff09097207 */ /* 0x000fe40000000000 */
[----:B-1----:R-:W-:-:S04]  /*1900*/  SEL R0, RZ, 0x1, P0 ;  /* 0x00000001ff007807 */ /* 0x002fc80000000000 */
[----:B------:R-:W-:-:S07]  /*1910*/  LOP3.LUT R8, R8, R0, RZ, 0x3c, !PT ;  /* 0x0000000008087212 */ /* 0x000fce00078e3cff */
.L_x_23:
[----:B------:R-:W-:Y:S01]  /*1920*/  ULEA UR4, UR5, UR13, 0x3 ;  /* 0x0000000d05047291 */ /* 0x000fe2000f8e18ff */
[----:B------:R-:W-:Y:S01]  /*1930*/  SHF.L.U32 R0, R12, 0x1f, RZ ;  /* 0x0000001f0c007819 */ /* 0x000fe200000006ff */
[----:B------:R-:W-:Y:S02]  /*1940*/  UISETP.GE.U32.AND UP0, UPT, UR45, 0x7f, UPT ;  /* 0x0000007f2d00788c */ /* 0x000fe4000bf06070 */
[----:B------:R-:W-:Y:S02]  /*1950*/  USHF.L.U32 UR35, UR30, 0x6, URZ ;  /* 0x000000061e237899 */ /* 0x000fe400080006ff */
[----:B------:R-:W-:Y:S01]  /*1960*/  ULEA UR19, UR31, UR44, 0x7 ;  /* 0x0000002c1f137291 */ /* 0x000fe2000f8e38ff */
[----:B------:R-:W-:Y:S02]  /*1970*/  UMOV UR6, URZ ;  /* 0x000000ff00067c82 */ /* 0x000fe40008000000 */
[----:B------:R1:W3:Y:S02]  /*1980*/  SYNCS.PHASECHK.TRANS64.TRYWAIT P0, [UR4+0x20], R0 ;  /* 0x00002000ff0075a7 */ /* 0x0002e40008001104 */
[----:B------:R-:W-:Y:S07]  /*1990*/  BRA.U !UP0, `(.L_x_25) ;  /* 0x0000000108b87547 */ /* 0x000fee000b800000 */
[----:B------:R-:W-:Y:S01]  /*19a0*/  UMOV UR10, URZ ;  /* 0x000000ff000a7c82 */ /* 0x000fe20008000000 */
[----:B------:R-:W-:-:S05]  /*19b0*/  UMOV UR4, UR5 ;  /* 0x0000000500047c82 */ /* 0x000fca0008000000 */
.L_x_31:
[----:B------:R-:W-:Y:S01]  /*19c0*/  ULEA UR33, UR4, UR13, 0x3 ;  /* 0x0000000d04217291 */ /* 0x000fe2000f8e18ff */
[----:B---3--:R-:W-:Y:S01]  /*19d0*/  @!P3 MOV R2, 0x6000 ;  /* 0x000060000002b802 */ /* 0x008fe20000000f00 */
[----:B-1-34-:R-:W-:Y:S10]  /*19e0*/  @P0 BRA `(.L_x_26) ;  /* 0x00000000000c0947 */ /* 0x01aff40003800000 */
[----:B------:R-:W-:-:S04]  /*19f0*/  SHF.L.U32 R3, R12, 0x1f, RZ ;  /* 0x0000001f0c037819 */ /* 0x000fc800000006ff */
[----:B------:R-:W3:Y:S02]  /*1a00*/  SYNCS.PHASECHK.TRANS64.TRYWAIT P0, [UR33+0x20], R3 ;  /* 0x00002003ff0075a7 */ /* 0x000ee40008001121 */
[----:B---3--:R-:W-:Y:S05]  /*1a10*/  @!P0 BRA `(.L_x_27) ;  /* 0x0000006c00108947 */ /* 0x008fea0003800000 */
.L_x_26:
[----:B------:R3:W-:Y:S01]  /*1a20*/  @!P3 SYNCS.ARRIVE.TRANS64 RZ, [UR33], R2 ;  /* 0x00000002ffffb9a7 */ /* 0x0007e20008000021 */
[----:B------:R-:W-:-:S04]  /*1a30*/  ULOP3.LUT UR5, UR24, 0x2, URZ, 0xfc, !UPT ;  /* 0x0000000218057892 */ /* 0x000fc8000f8efcff */
[----:B------:R-:W-:-:S09]  /*1a40*/  UISETP.NE.AND UP0, UPT, UR5, 0x2, UPT ;  /* 0x000000020500788c */ /* 0x000fd2000bf05270 */
[----:B------:R-:W-:Y:S05]  /*1a50*/  BRA.U UP0, `(.L_x_28) ;  /* 0x0000000100047547 */ /* 0x000fea000b800000 */
[----:B--2---:R-:W-:Y:S05]  /*1a60*/  BPT.TRAP 0x1 ;  /* 0x000000040000795c */ /* 0x004fea0000300000 */
.L_x_28:
[----:B------:R-:W-:Y:S04]  /*1a70*/  BSSY.RECONVERGENT B0, `(.L_x_29) ;  /* 0x0000003000007945 */ /* 0x000fe80003800200 */
[----:B------:R-:W-:Y:S05]  /*1a80*/  @P2 BRA `(.L_x_30) ;  /* 0x0000000000042947 */ /* 0x000fea0003800000 */
[----:B--2---:R-:W-:Y:S05]  /*1a90*/  BPT.TRAP 0x1 ;  /* 0x000000040000795c */ /* 0x004fea0000300000 */
.L_x_30:
[----:B--2---:R-:W-:Y:S05]  /*1aa0*/  BSYNC.RECONVERGENT B0 ;  /* 0x0000000000007941 */ /* 0x004fea0003800200 */
.L_x_29:
[----:B------:R-:W-:Y:S02]  /*1ab0*/  UIADD3 UR5, UPT, UPT, UR4, 0x1, URZ ;  /* 0x0000000104057890 */ /* 0x000fe4000fffe0ff */
[----:B------:R-:W-:Y:S02]  /*1ac0*/  USHF.L.U32 UR34, UR10, 0x6, URZ ;  /* 0x000000060a227899 */ /* 0x000fe400080006ff */
[----:B------:R-:W-:Y:S02]  /*1ad0*/  UISETP.NE.AND UP0, UPT, UR5, 0x4, UPT ;  /* 0x000000040500788c */ /* 0x000fe4000bf05270 */
[----:B------:R-:W-:Y:S02]  /*1ae0*/  UIADD3 UR10, UPT, UPT, UR10, 0x1, URZ ;  /* 0x000000010a0a7890 */ /* 0x000fe4000fffe0ff */
[----:B------:R-:W-:Y:S02]  /*1af0*/  USEL UR7, URZ, 0x1, UP0 ;  /* 0x00000001ff077887 */ /* 0x000fe40008000000 */
[----:B------:R-:W-:-:S02]  /*1b00*/  USEL UR5, UR5, URZ, UP0 ;  /* 0x000000ff05057287 */ /* 0x000fc40008000000 */
[----:B------:R-:W-:Y:S02]  /*1b10*/  ULEA UR32, UR4, UR13, 0xd ;  /* 0x0000000d04207291 */ /* 0x000fe4000f8e68ff */
[----:B------:R-:W-:Y:S01]  /*1b20*/  ULEA UR6, UR5, UR13, 0x3 ;  /* 0x0000000d05067291 */ /* 0x000fe2000f8e18ff */
[----:B------:R-:W-:Y:S01]  /*1b30*/  LOP3.LUT R12, R12, UR7, RZ, 0x3c, !PT ;  /* 0x000000070c0c7c12 */ /* 0x000fe2000f8e3cff */
[----:B------:R-:W-:Y:S02]  /*1b40*/  UIADD3 UR8, UP1, UPT, UR28, 0x80, URZ ;  /* 0x000000801c087890 */ /* 0x000fe4000ff3e0ff */
[----:B------:R-:W-:Y:S01]  /*1b50*/  UIADD3 UR32, UPT, UPT, UR32, 0x4400, URZ ;  /* 0x0000440020207890 */ /* 0x000fe2000fffe0ff */
[----:B-1----:R-:W-:Y:S01]  /*1b60*/  SHF.L.U32 R0, R12, 0x1f, RZ ;  /* 0x0000001f0c007819 */ /* 0x002fe200000006ff */
[----:B------:R-:W-:Y:S02]  /*1b70*/  UIADD3.X UR9, UPT, UPT, URZ, UR29, URZ, UP1, !UPT ;  /* 0x0000001dff097290 */ /* 0x000fe40008ffe4ff */
[----:B------:R-:W-:Y:S01]  /*1b80*/  ULEA UR16, UR4, UR25, 0xe ;  /* 0x0000001904107291 */ /* 0x000fe2000f8e70ff */
[----:B------:R4:W1:Y:S01]  /*1b90*/  SYNCS.PHASECHK.TRANS64.TRYWAIT P0, [UR6+0x20], R0 ;  /* 0x00002000ff0075a7 */ /* 0x0008620008001106 */
[----:B------:R-:W-:Y:S01]  /*1ba0*/  UIADD3 UR6, UP0, UPT, UR28, 0x180, URZ ;  /* 0x000001801c067890 */ /* 0x000fe2000ff1e0ff */
[----:B------:R-:W-:Y:S01]  /*1bb0*/  UMOV UR14, 0x0 ;  /* 0x00000000000e7882 */ /* 0x000fe20000000000 */
[----:B------:R-:W-:-:S02]  /*1bc0*/  UMOV UR15, 0x10000000 ;  /* 0x10000000000f7882 */ /* 0x000fc40000000000 */
[----:B------:R-:W-:Y:S01]  /*1bd0*/  UIADD3.X UR7, UPT, UPT, URZ, UR29, URZ, UP0, !UPT ;  /* 0x0000001dff077290 */ /* 0x000fe200087fe4ff */
[----:B------:R-:W-:Y:S01]  /*1be0*/  UTMALDG.3D [UR32], [UR8], desc[UR14] ;  /* 0x00000e20080075b4 */ /* 0x000fe20008011000 */
[----:B------:R-:W-:Y:S01]  /*1bf0*/  UISETP.NE.AND UP0, UPT, UR10, UR21, UPT ;  /* 0x000000150a00728c */ /* 0x000fe2000bf05270 */
[----:B------:R-:W-:Y:S01]  /*1c00*/  UMOV UR4, 0x30000 ;  /* 0x0003000000047882 */ /* 0x000fe20000000000 */
[----:B------:R-:W-:Y:S01]  /*1c10*/  UMOV UR20, UR36 ;  /* 0x0000002400147c82 */ /* 0x000fe20008000000 */
[----:B------:R-:W-:Y:S01]  /*1c20*/  UMOV UR17, UR33 ;  /* 0x0000002100117c82 */ /* 0x000fe20008000000 */
[----:B------:R-:W-:-:S03]  /*1c30*/  UMOV UR18, UR34 ;  /* 0x0000002200127c82 */ /* 0x000fc60008000000 */
[----:B------:R2:W-:Y:S02]  /*1c40*/  UTMALDG.3D.MULTICAST [UR16], [UR6], UR4, desc[UR14] ;  /* 0x00000e10060073b4 */ /* 0x0005e40008011804 */
[----:B--2---:R-:W-:Y:S01]  /*1c50*/  UMOV UR6, UR21 ;  /* 0x0000001500067c82 */ /* 0x004fe20008000000 */
[----:B------:R-:W-:Y:S01]  /*1c60*/  UMOV UR4, UR5 ;  /* 0x0000000500047c82 */ /* 0x000fe20008000000 */
[----:B------:R-:W-:Y:S05]  /*1c70*/  BRA.U UP0, `(.L_x_31) ;  /* 0xfffffffd00507547 */ /* 0x000fea000b83ffff */
.L_x_25:
[----:B------:R-:W-:Y:S01]  /*1c80*/  ULEA UR4, UR5, UR13, 0x3 ;  /* 0x0000000d05047291 */ /* 0x000fe2000f8e18ff */
[----:B-1--4-:R-:W-:Y:S01]  /*1c90*/  SHF.L.U32 R0, R12, 0x1f, RZ ;  /* 0x0000001f0c007819 */ /* 0x012fe200000006ff */
[----:B------:R-:W-:Y:S01]  /*1ca0*/  @!P1 SYNCS.ARRIVE.TRANS64.A1T0 RZ, [UR13+0x88], RZ ;  /* 0x000088ffffff99a7 */ /* 0x000fe2000810000d */
[----:B------:R-:W-:-:S06]  /*1cb0*/  UISETP.GT.AND UP0, UPT, UR41, UR40, UPT ;  /* 0x000000282900728c */ /* 0x000fcc000bf04270 */
[----:B---3--:R1:W3:Y:S03]  /*1cc0*/  SYNCS.PHASECHK.TRANS64.TRYWAIT P0, [UR4+0x20], R0 ;  /* 0x00002000ff0075a7 */ /* 0x0082e60008001104 */
[----:B------:R-:W-:Y:S05]  /*1cd0*/  BRA.U !UP0, `(.L_x_32) ;  /* 0x0000000108bc7547 */ /* 0x000fea000b800000 */
[----:B------:R-:W-:Y:S01]  /*1ce0*/  UIADD3 UR26, UPT, UPT, UR43, UR6, URZ ;  /* 0x000000062b1a7290 */ /* 0x000fe2000fffe0ff */
[----:B------:R-:W-:-:S11]  /*1cf0*/  UMOV UR4, UR5 ;  /* 0x0000000500047c82 */ /* 0x000fd60008000000 */
.L_x_38:
[----:B------:R-:W-:Y:S01]  /*1d00*/  ULEA UR9, UR4, UR13, 0x3 ;  /* 0x0000000d04097291 */ /* 0x000fe2000f8e18ff */
[----:B---3--:R-:W-:Y:S01]  /*1d10*/  @!P3 MOV R2, 0x6000 ;  /* 0x000060000002b802 */ /* 0x008fe20000000f00 */
[----:B-1-3--:R-:W-:Y:S10]  /*1d20*/  @P0 BRA `(.L_x_33) ;  /* 0x00000000000c0947 */ /* 0x00aff40003800000 */
[----:B------:R-:W-:-:S04]  /*1d30*/  SHF.L.U32 R3, R12, 0x1f, RZ ;  /* 0x0000001f0c037819 */ /* 0x000fc800000006ff */
[----:B------:R-:W3:Y:S02]  /*1d40*/  SYNCS.PHASECHK.TRANS64.TRYWAIT P0, [UR9+0x20], R3 ;  /* 0x00002003ff0075a7 */ /* 0x000ee40008001109 */
[----:B---3--:R-:W-:Y:S05]  /*1d50*/  @!P0 BRA `(.L_x_34) ;  /* 0x0000006800588947 */ /* 0x008fea0003800000 */
.L_x_33:
[----:B------:R3:W-:Y:S01]  /*1d60*/  @!P3 SYNCS.ARRIVE.TRANS64 RZ, [UR9], R2 ;  /* 0x00000002ffffb9a7 */ /* 0x0007e20008000009 */
[----:B------:R-:W-:-:S04]  /*1d70*/  ULOP3.LUT UR5, UR24, 0x2, URZ, 0xfc, !UPT ;  /* 0x0000000218057892 */ /* 0x000fc8000f8efcff */
[----:B------:R-:W-:-:S09]  /*1d80*/  UISETP.NE.AND UP0, UPT, UR5, 0x2, UPT ;  /* 0x000000020500788c */ /* 0x000fd2000bf05270 */
[----:B------:R-:W-:Y:S05]  /*1d90*/  BRA.U UP0, `(.L_x_35) ;  /* 0x0000000100047547 */ /* 0x000fea000b800000 */
[----:B--2---:R-:W-:Y:S05]  /*1da0*/  BPT.TRAP 0x1 ;  /* 0x000000040000795c */ /* 0x004fea0000300000 */
.L_x_35:
[----:B------:R-:W-:Y:S04]  /*1db0*/  BSSY.RECONVERGENT B0, `(.L_x_36) ;  /* 0x0000003000007945 */ /* 0x000fe80003800200 */
[----:B------:R-:W-:Y:S05]  /*1dc0*/  @P2 BRA `(.L_x_37) ;  /* 0x0000000000042947 */ /* 0x000fea0003800000 */
[----:B--2---:R-:W-:Y:S05]  /*1dd0*/  BPT.TRAP 0x1 ;  /* 0x000000040000795c */ /* 0x004fea0000300000 */
.L_x_37:
[----:B--2---:R-:W-:Y:S05]  /*1de0*/  BSYNC.RECONVERGENT B0 ;  /* 0x0000000000007941 */ /* 0x004fea0003800200 */
.L_x_36:
[----:B------:R-:W-:Y:S02]  /*1df0*/  UIADD3 UR5, UPT, UPT, UR4, 0x1, URZ ;  /* 0x0000000104057890 */ /* 0x000fe4000fffe0ff */
[----:B------:R-:W-:Y:S02]  /*1e00*/  UIADD3 UR14, UP1, UPT, UR28, 0x80, URZ ;  /* 0x000000801c0e7890 */ /* 0x000fe4000ff3e0ff */
[----:B------:R-:W-:Y:S02]  /*1e10*/  UISETP.NE.AND UP0, UPT, UR5, 0x4, UPT ;  /* 0x000000040500788c */ /* 0x000fe4000bf05270 */
[----:B------:R-:W-:Y:S02]  /*1e20*/  USHF.L.U32 UR10, UR6, 0x6, URZ ;  /* 0x00000006060a7899 */ /* 0x000fe400080006ff */
[----:B------:R-:W-:Y:S02]  /*1e30*/  USEL UR8, URZ, 0x1, UP0 ;  /* 0x00000001ff087887 */ /* 0x000fe40008000000 */
[----:B------:R-:W-:-:S02]  /*1e40*/  USEL UR5, UR5, URZ, UP0 ;  /* 0x000000ff05057287 */ /* 0x000fc40008000000 */
[----:B------:R-:W-:Y:S02]  /*1e50*/  UIADD3 UR22, UP0, UPT, UR28, 0x180, URZ ;  /* 0x000001801c167890 */ /* 0x000fe4000ff1e0ff */
[----:B------:R-:W-:Y:S01]  /*1e60*/  LOP3.LUT R12, R12, UR8, RZ, 0x3c, !PT ;  /* 0x000000080c0c7c12 */ /* 0x000fe2000f8e3cff */
[----:B------:R-:W-:Y:S02]  /*1e70*/  ULEA UR8, UR4, UR13, 0xd ;  /* 0x0000000d04087291 */ /* 0x000fe4000f8e68ff */
[----:B------:R-:W-:Y:S01]  /*1e80*/  ULEA UR7, UR5, UR13, 0x3 ;  /* 0x0000000d05077291 */ /* 0x000fe2000f8e18ff */
[----:B-1----:R-:W-:Y:S01]  /*1e90*/  SHF.L.U32 R0, R12, 0x1f, RZ ;  /* 0x0000001f0c007819 */ /* 0x002fe200000006ff */
[----:B------:R-:W-:Y:S02]  /*1ea0*/  UIADD3 UR8, UPT, UPT, UR8, 0x4400, URZ ;  /* 0x0000440008087890 */ /* 0x000fe4000fffe0ff */
[----:B------:R-:W-:Y:S02]  /*1eb0*/  UIADD3.X UR15, UPT, UPT, URZ, UR29, URZ, UP1, !UPT ;  /* 0x0000001dff0f7290 */ /* 0x000fe40008ffe4ff */
[----:B------:R-:W-:-:S02]  /*1ec0*/  ULEA UR16, UR4, UR25, 0xe ;  /* 0x0000001904107291 */ /* 0x000fc4000f8e70ff */
[----:B------:R-:W-:Y:S01]  /*1ed0*/  UIADD3.X UR23, UPT, UPT, URZ, UR29, URZ, UP0, !UPT ;  /* 0x0000001dff177290 */ /* 0x000fe200087fe4ff */
[----:B------:R4:W1:Y:S01]  /*1ee0*/  SYNCS.PHASECHK.TRANS64.TRYWAIT P0, [UR7+0x20], R0 ;  /* 0x00002000ff0075a7 */ /* 0x0008620008001107 */
[----:B------:R-:W-:Y:S01]  /*1ef0*/  UMOV UR30, 0x0 ;  /* 0x00000000001e7882 */ /* 0x000fe20000000000 */
[----:B------:R-:W-:Y:S01]  /*1f00*/  UMOV UR31, 0x10000000 ;  /* 0x10000000001f7882 */ /* 0x000fe20000000000 */
[----:B------:R-:W-:Y:S01]  /*1f10*/  UMOV UR11, UR35 ;  /* 0x00000023000b7c82 */ /* 0x000fe20008000000 */
[----:B------:R-:W-:Y:S01]  /*1f20*/  UMOV UR12, UR36 ;  /* 0x00000024000c7c82 */ /* 0x000fe20008000000 */
[----:B------:R-:W-:Y:S01]  /*1f30*/  UMOV UR7, 0x30000 ;  /* 0x0003000000077882 */ /* 0x000fe20000000000 */
[----:B------:R-:W-:Y:S01]  /*1f40*/  UMOV UR20, UR36 ;  /* 0x0000002400147c82 */ /* 0x000fe20008000000 */
[----:B------:R-:W-:Y:S01]  /*1f50*/  UMOV UR17, UR9 ;  /* 0x0000000900117c82 */ /* 0x000fe20008000000 */
[----:B------:R-:W-:Y:S01]  /*1f60*/  UMOV UR18, UR10 ;  /* 0x0000000a00127c82 */ /* 0x000fe20008000000 */
[----:B------:R4:W-:Y:S01]  /*1f70*/  UTMALDG.3D [UR8], [UR14], desc[UR30] ;  /* 0x00001e080e0075b4 */ /* 0x0009e20008011000 */
[----:B------:R-:W-:Y:S01]  /*1f80*/  UIADD3 UR6, UPT, UPT, UR6, 0x1, URZ ;  /* 0x0000000106067890 */ /* 0x000fe2000fffe0ff */
[----:B------:R-:W-:-:S03]  /*1f90*/  UMOV UR4, UR5 ;  /* 0x0000000500047c82 */ /* 0x000fc60008000000 */
[----:B------:R-:W-:Y:S01]  /*1fa0*/  UISETP.NE.AND UP0, UPT, UR6, UR26, UPT ;  /* 0x0000001a0600728c */ /* 0x000fe2000bf05270 */
[----:B------:R4:W-:Y:S08]  /*1fb0*/  UTMALDG.3D.MULTICAST [UR16], [UR22], UR7, desc[UR30] ;  /* 0x00001e10160073b4 */ /* 0x0009f00008011807 */
[----:B----4-:R-:W-:Y:S05]  /*1fc0*/  BRA.U UP0, `(.L_x_38) ;  /* 0xfffffffd004c7547 */ /* 0x010fea000b83ffff */
.L_x_32:
[C---:B------:R-:W-:Y:S01]  /*1fd0*/  LEA R3, R11.reuse, UR13, 0x3 ;  /* 0x0000000d0b037c11 */ /* 0x040fe2000f8e18ff */
[----:B------:R-:W-:Y:S01]  /*1fe0*/  NOP ;  /* 0x0000000000007918 */ /* 0x000fe20000000000 */
[----:B-1----:R-:W-:Y:S02]  /*1ff0*/  SHF.L.U32 R0, R10, 0x1f, RZ ;  /* 0x0000001f0a007819 */ /* 0x002fe400000006ff */
[----:B------:R-:W-:Y:S02]  /*2000*/  LEA R4, R11, UR13, 0x4 ;  /* 0x0000000d0b047c11 */ /* 0x000fe4000f8e20ff */
[----:B---3--:R-:W1:Y:S02]  /*2010*/  SYNCS.PHASECHK.TRANS64.TRYWAIT P0, [R3+URZ+0x90], R0 ;  /* 0x00009000030075a7 */ /* 0x008e6400080011ff */
[----:B-1----:R-:W-:Y:S05]  /*2020*/  @!P0 BRA `(.L_x_39) ;  /* 0x0000006400bc8947 */ /* 0x002fea0003800000 */
.L_x_141:
[----:B------:R-:W3:Y:S01]  /*2030*/  LDS.128 R4, [R4+0x120] ;  /* 0x0001200004047984 */ /* 0x000ee20000000c00 */
[----:B------:R-:W-:Y:S01]  /*2040*/  UISETP.GE.AND UP0, UPT, UR42, 0x1, UPT ;  /* 0x000000012a00788c */ /* 0x000fe2000bf06270 */
[----:B------:R-:W-:Y:S01]  /*2050*/  @!PT LDS RZ, [RZ] ;  /* 0x00000000fffff984 */ /* 0x000fe20000000800 */
[----:B------:R-:W-:Y:S01]  /*2060*/  @!PT LDS RZ, [RZ] ;  /* 0x00000000fffff984 */ /* 0x000fe20000000800 */
[----:B------:R-:W-:Y:S01]  /*2070*/  @!PT LDS RZ, [RZ] ;  /* 0x00000000fffff984 */ /* 0x000fe20000000800 */
[----:B------:R-:W-:Y:S01]  /*2080*/  @!PT LDS RZ, [RZ] ;  /* 0x00000000fffff984 */ /* 0x000fe20000000800 */
[----:B------:R4:W-:Y:S06]  /*2090*/  MEMBAR.ALL.CTA ;  /* 0x0000000000007992 */ /* 0x0009ec0000008000 */
[----:B----4-:R-:W4:Y:S01]  /*20a0*/  FENCE.VIEW.ASYNC.S ;  /* 0x00000000000073c6 */ /* 0x010f220000000000 */
[----:B---3--:R-:W-:-:S13]  /*20b0*/  LOP3.LUT P0, RZ, R6, 0x1, RZ, 0xc0, !PT ;  /* 0x0000000106ff7812 */ /* 0x008fda000780c0ff */
[----:B----4-:R-:W-:Y:S01]  /*20c0*/  VOTEU.ANY UP1, P0 ;  /* 0x0000000000ff7886 */ /* 0x010fe20000020100 */
[----:B------:R-:W-:-:S13]  /*20d0*/  PLOP3.LUT P0, PT, PT, PT, UP1, 0x80, 0x8 ;  /* 0x000000000008781c */ /* 0x000fda0003f0f018 */
[----:B-1----:R-:W-:Y:S02]  /*20e0*/  @P0 LOP3.LUT R0, R5, 0xffff, RZ, 0xc0, !PT ;  /* 0x0000ffff05000812 */ /* 0x002fe400078ec0ff */
[----:B------:R-:W-:Y:S02]  /*20f0*/  @P0 MOV R2, R4 ;  /* 0x0000000400020202 */ /* 0x000fe40000000f00 */
[----:B------:R-:W-:Y:S01]  /*2100*/  @P0 R2UR UR6, R0 ;  /* 0x00000000000602ca */ /* 0x000fe200000e0000 */
[----:B------:R-:W-:Y:S01]  /*2110*/  VIADD R0, R3, 0xa0 ;  /* 0x000000a003007836 */ /* 0x000fe20000000000 */
[----:B------:R-:W-:Y:S02]  /*2120*/  @P0 SHF.R.U32.HI R4, RZ, 0x10, R5 ;  /* 0x00000010ff040819 */ /* 0x000fe40000011605 */
[----:B------:R-:W-:Y:S02]  /*2130*/  @P0 R2UR UR7, R2 ;  /* 0x00000000020702ca */ /* 0x000fe400000e0000 */
[----:B------:R-:W-:-:S02]  /*2140*/  PRMT R0, RZ, 0x654, R0 ;  /* 0x00000654ff007816 */ /* 0x000fc40000000000 */
[----:B------:R-:W-:Y:S02]  /*2150*/  @P0 R2UR UR4, R4 ;  /* 0x00000000040402ca */ /* 0x000fe400000e0000 */
[----:B------:R1:W-:Y:S03]  /*2160*/  SYNCS.ARRIVE.TRANS64.RED.A1T0 RZ, [R0+URZ], RZ ;  /* 0x000000ff00ff79a7 */ /* 0x0003e600081004ff */
[----:B------:R-:W-:-:S04]  /*2170*/  @UP1 UMOV UR27, UR6 ;  /* 0x00000006001b1c82 */ /* 0x000fc80008000000 */
[----:B------:R-:W-:-:S04]  /*2180*/  @UP1 UMOV UR37, UR7 ;  /* 0x0000000700251c82 */ /* 0x000fc80008000000 */
[----:B------:R-:W-:Y:S01]  /*2190*/  @UP1 UMOV UR36, UR4 ;  /* 0x0000000400241c82 */ /* 0x000fe20008000000 */
[----:B------:R-:W-:Y:S05]  /*21a0*/  BRA.U !UP0, `(.L_x_40) ;  /* 0x0000000108d47547 */ /* 0x000fea000b800000 */
[----:B------:R-:W2:Y:S01]  /*21b0*/  LDCU.128 UR16, c[0x0][0xb10] ;  /* 0x00016200ff1077ac */ /* 0x000ea20008000c00 */
[----:B------:R-:W3:Y:S01]  /*21c0*/  LDCU UR12, c[0x0][0xb20] ;  /* 0x00016400ff0c77ac */ /* 0x000ee20008000800 */
[----:B------:R-:W4:Y:S01]  /*21d0*/  LDCU UR20, c[0x0][0xb0c] ;  /* 0x00016180ff1477ac */ /* 0x000f220008000800 */
[----:B------:R-:W1:Y:S01]  /*21e0*/  LDCU.64 UR8, c[0x0][0xb28] ;  /* 0x00016500ff0877ac */ /* 0x000e620008000a00 */
[----:B------:R-:W-:Y:S02]  /*21f0*/  UISETP.NE.AND UP3, UPT, UR42, 0x1, UPT ;  /* 0x000000012a00788c */ /* 0x000fe4000bf65270 */
[----:B--2---:R-:W-:Y:S02]  /*2200*/  UIMAD.WIDE.U32 UR10, UR38, UR19, URZ ;  /* 0x00000013260a72a5 */ /* 0x004fe4000f8e00ff */
[----:B------:R-:W-:Y:S02]  /*2210*/  UIMAD.WIDE.U32 UR6, UR39, UR16, URZ ;  /* 0x00000010270672a5 */ /* 0x000fe4000f8e00ff */
[----:B------:R-:W-:-:S02]  /*2220*/  UISETP.NE.AND UP0, UPT, UR18, 0x1, UPT ;  /* 0x000000011200788c */ /* 0x000fc4000bf05270 */
[----:B------:R-:W-:Y:S01]  /*2230*/  UIMAD.WIDE.U32 UR22, UR27, UR19, URZ ;  /* 0x000000131b1672a5 */ /* 0x000fe2000f8e00ff */
[----:B------:R-:W-:Y:S02]  /*2240*/  UMOV UR10, UR11 ;  /* 0x0000000b000a7c82 */ /* 0x000fe40008000000 */
[----:B------:R-:W-:Y:S01]  /*2250*/  UMOV UR6, UR7 ;  /* 0x0000000700067c82 */ /* 0x000fe20008000000 */
[----:B---3--:R-:W-:Y:S02]  /*2260*/  USHF.R.U32.HI UR10, URZ, UR12, UR10 ;  /* 0x0000000cff0a7299 */ /* 0x008fe4000801160a */
[----:B------:R-:W-:Y:S02]  /*2270*/  USHF.R.U32.HI UR7, URZ, UR17, UR6 ;  /* 0x00000011ff077299 */ /* 0x000fe40008011606 */
[----:B----4-:R-:W-:Y:S02]  /*2280*/  UISETP.NE.AND UP2, UPT, UR20, 0x1, UPT ;  /* 0x000000011400788c */ /* 0x010fe4000bf45270 */
[----:B------:R-:W-:-:S02]  /*2290*/  USEL UR6, UR38, UR10, !UP0 ;  /* 0x0000000a26067287 */ /* 0x000fc4000c000000 */
[----:B------:R-:W-:Y:S02]  /*22a0*/  USEL UR7, UR39, UR7, !UP2 ;  /* 0x0000000727077287 */ /* 0x000fe4000d000000 */
[----:B-1----:R-:W-:Y:S01]  /*22b0*/  UIMAD.WIDE.U32 UR10, UR6, UR8, URZ ;  /* 0x00000008060a72a5 */ /* 0x002fe2000f8e00ff */
[----:B------:R-:W-:Y:S01]  /*22c0*/  UMOV UR4, UR23 ;  /* 0x0000001700047c82 */ /* 0x000fe20008000000 */
[----:B------:R-:W-:Y:S02]  /*22d0*/  UIMAD.WIDE.U32 UR14, UR37, UR16, URZ ;  /* 0x00000010250e72a5 */ /* 0x000fe4000f8e00ff */
[----:B------:R-:W-:-:S03]  /*22e0*/  UIMAD.WIDE.U32 UR22, UR7, UR8, URZ ;  /* 0x00000008071672a5 */ /* 0x000fc6000f8e00ff */
[----:B------:R-:W-:Y:S01]  /*22f0*/  UMOV UR10, UR11 ;  /* 0x0000000b000a7c82 */ /* 0x000fe20008000000 */
[----:B------:R-:W-:Y:S02]  /*2300*/  USHF.R.U32.HI UR4, URZ, UR12, UR4 ;  /* 0x0000000cff047299 */ /* 0x000fe40008011604 */
[----:B------:R-:W-:Y:S01]  /*2310*/  @UP3 USHF.R.U32.HI UR6, URZ, UR9, UR10 ;  /* 0x00000009ff063299 */ /* 0x000fe2000801160a */
[----:B------:R-:W-:Y:S01]  /*2320*/  UMOV UR14, UR15 ;  /* 0x0000000f000e7c82 */ /* 0x000fe20008000000 */
[----:B------:R-:W-:Y:S01]  /*2330*/  UMOV UR22, UR23 ;  /* 0x0000001700167c82 */ /* 0x000fe20008000000 */
[----:B------:R-:W-:Y:S02]  /*2340*/  USHF.R.U32.HI UR17, URZ, UR17, UR14 ;  /* 0x00000011ff117299 */ /* 0x000fe4000801160e */
[----:B------:R-:W-:Y:S02]  /*2350*/  USEL UR4, UR27, UR4, !UP0 ;  /* 0x000000041b047287 */ /* 0x000fe4000c000000 */
[----:B------:R-:W-:-:S02]  /*2360*/  @UP3 USHF.R.U32.HI UR7, URZ, UR9, UR22 ;  /* 0x00000009ff073299 */ /* 0x000fc40008011616 */
[----:B------:R-:W-:Y:S02]  /*2370*/  UIMAD UR10, UR42, UR6, URZ ;  /* 0x000000062a0a72a4 */ /* 0x000fe4000f8e02ff */
[----:B------:R-:W-:Y:S02]  /*2380*/  USEL UR6, UR37, UR17, !UP2 ;  /* 0x0000001125067287 */ /* 0x000fe4000d000000 */
[----:B------:R-:W-:Y:S02]  /*2390*/  UIMAD UR12, UR42, UR7, URZ ;  /* 0x000000072a0c72a4 */ /* 0x000fe4000f8e02ff */
[----:B------:R-:W-:Y:S02]  /*23a0*/  UISETP.GE.AND UP0, UPT, UR4, UR10, UPT ;  /* 0x0000000a0400728c */ /* 0x000fe4000bf06270 */
[----:B------:R-:W-:Y:S02]  /*23b0*/  UIMAD.WIDE.U32 UR10, UR4, UR8, URZ ;  /* 0x00000008040a72a5 */ /* 0x000fe4000f8e00ff */
[----:B------:R-:W-:-:S02]  /*23c0*/  UISETP.GE.OR UP0, UPT, UR6, UR12, UP0 ;  /* 0x0000000c0600728c */ /* 0x000fc40008706670 */
[----:B------:R-:W-:Y:S02]  /*23d0*/  UIMAD.WIDE.U32 UR14, UR6, UR8, URZ ;  /* 0x00000008060e72a5 */ /* 0x000fe4000f8e00ff */
[----:B------:R-:W-:Y:S01]  /*23e0*/  UIADD3 UR12, UPT, UPT, -UR6, URZ, URZ ;  /* 0x000000ff060c7290 */ /* 0x000fe2000fffe1ff */
[----:B------:R-:W-:Y:S01]  /*23f0*/  UMOV UR10, UR11 ;  /* 0x0000000b000a7c82 */ /* 0x000fe20008000000 */
[----:B------:R-:W-:Y:S02]  /*2400*/  UIADD3 UR11, UPT, UPT, -UR4, URZ, URZ ;  /* 0x000000ff040b7290 */ /* 0x000fe4000fffe1ff */
[----:B------:R-:W-:-:S03]  /*2410*/  USHF.R.U32.HI UR10, URZ, UR9, UR10 ;  /* 0x00000009ff0a7299 */ /* 0x000fc6000801160a */
[----:B------:R-:W-:Y:S01]  /*2420*/  @!UP0 UMOV UR8, UR15 ;  /* 0x0000000f00088c82 */ /* 0x000fe20008000000 */
[----:B------:R-:W-:Y:S02]  /*2430*/  UIMAD UR11, UR18, UR11, UR27 ;  /* 0x0000000b120b72a4 */ /* 0x000fe4000f8e021b */
[----:B------:R-:W-:Y:S02]  /*2440*/  USEL UR10, UR4, UR10, !UP3 ;  /* 0x0000000a040a7287 */ /* 0x000fe4000d800000 */
[----:B------:R-:W-:Y:S02]  /*2450*/  @!UP0 USHF.R.U32.HI UR8, URZ, UR9, UR8 ;  /* 0x00000009ff088299 */ /* 0x000fe40008011608 */
[----:B------:R-:W-:Y:S02]  /*2460*/  UIADD3 UR9, UPT, UPT, -UR10, URZ, URZ ;  /* 0x000000ff0a097290 */ /* 0x000fe4000fffe1ff */
[----:B------:R-:W-:Y:S02]  /*2470*/  @!UP0 USEL UR8, UR6, UR8, !UP3 ;  /* 0x0000000806088287 */ /* 0x000fe4000d800000 */
[----:B------:R-:W-:-:S02]  /*2480*/  UIMAD UR9, UR42, UR9, UR4 ;  /* 0x000000092a0972a4 */ /* 0x000fc4000f8e0204 */
[----:B------:R-:W-:Y:S02]  /*2490*/  @!UP0 UIADD3 UR10, UPT, UPT, UR10, -UR8, URZ ;  /* 0x800000080a0a8290 */ /* 0x000fe4000fffe0ff */
[----:B------:R-:W-:Y:S02]  /*24a0*/  @!UP0 UIMAD UR8, UR9, UR7, UR8 ;  /* 0x00000007090882a4 */ /* 0x000fe4000f8e0208 */
[----:B------:R-:W-:Y:S02]  /*24b0*/  @!UP0 UIMAD UR4, UR42, UR10, UR6 ;  /* 0x0000000a2a0482a4 */ /* 0x000fe4000f8e0206 */
[----:B------:R-:W-:Y:S02]  /*24c0*/  UIMAD UR7, UR20, UR12, UR37 ;  /* 0x0000000c140772a4 */ /* 0x000fe4000f8e0225 */
[----:B------:R-:W-:Y:S01]  /*24d0*/  UIMAD UR27, UR4, UR18, UR11 ;  /* 0x00000012041b72a4 */ /* 0x000fe2000f8e020b */
[----:B------:R-:W-:Y:S02]  /*24e0*/  @!UP0 UMOV UR6, UR8 ;  /* 0x0000000800068c82 */ /* 0x000fe40008000000 */
[----:B------:R-:W-:-:S12]  /*24f0*/  UIMAD UR37, UR6, UR20, UR7 ;  /* 0x00000014062572a4 */ /* 0x000fd8000f8e0207 */
.L_x_40:
[----:B------:R-:W3:Y:S02]  /*2500*/  LDCU UR4, c[0x0][0xb30] ;  /* 0x00016600ff0477ac */ /* 0x000ee40008000800 */
[----:B---3--:R-:W-:-:S09]  /*2510*/  UISETP.NE.AND UP0, UPT, UR4, 0x1, UPT ;  /* 0x000000010400788c */ /* 0x008fd2000bf05270 */
[----:B------:R-:W-:Y:S05]  /*2520*/  BRA.U UP0, `(.L_x_41) ;  /* 0x0000000100447547 */ /* 0x000fea000b800000 */
[----:B------:R-:W3:Y:S01]  /*2530*/  LDCU.128 UR16, c[0x0][0xb10] ;  /* 0x00016200ff1077ac */ /* 0x000ee20008000c00 */
[----:B------:R-:W4:Y:S01]  /*2540*/  LDCU UR10, c[0x0][0xb0c] ;  /* 0x00016180ff0a77ac */ /* 0x000f220008000800 */
[----:B------:R-:W1:Y:S01]  /*2550*/  LDCU UR11, c[0x0][0xb20] ;  /* 0x00016400ff0b77ac */ /* 0x000e620008000800 */
[----:B---3--:R-:W-:Y:S02]  /*2560*/  UIMAD.WIDE.U32 UR8, UR37, UR16, URZ ;  /* 0x00000010250872a5 */ /* 0x008fe4000f8e00ff */
[----:B------:R-:W-:Y:S02]  /*2570*/  UIMAD.WIDE.U32 UR6, UR27, UR19, URZ ;  /* 0x000000131b0672a5 */ /* 0x000fe4000f8e00ff */
[----:B----4-:R-:W-:Y:S02]  /*2580*/  UISETP.NE.AND UP2, UPT, UR10, 0x1, UPT ;  /* 0x000000010a00788c */ /* 0x010fe4000bf45270 */
[----:B------:R-:W-:Y:S01]  /*2590*/  UISETP.NE.AND UP0, UPT, UR18, 0x1, UPT ;  /* 0x000000011200788c */ /* 0x000fe2000bf05270 */
[----:B------:R-:W-:-:S02]  /*25a0*/  UMOV UR8, UR9 ;  /* 0x0000000900087c82 */ /* 0x000fc40008000000 */
[----:B------:R-:W-:Y:S01]  /*25b0*/  UMOV UR4, UR7 ;  /* 0x0000000700047c82 */ /* 0x000fe20008000000 */
[----:B------:R-:W-:Y:S02]  /*25c0*/  USHF.R.U32.HI UR17, URZ, UR17, UR8 ;  /* 0x00000011ff117299 */ /* 0x000fe40008011608 */
[----:B-1----:R-:W-:Y:S02]  /*25d0*/  USHF.R.U32.HI UR4, URZ, UR11, UR4 ;  /* 0x0000000bff047299 */ /* 0x002fe40008011604 */
[----:B------:R-:W-:Y:S02]  /*25e0*/  USEL UR6, UR37, UR17, !UP2 ;  /* 0x0000001125067287 */ /* 0x000fe4000d000000 */
[----:B------:R-:W-:-:S04]  /*25f0*/  USEL UR4, UR27, UR4, !UP0 ;  /* 0x000000041b047287 */ /* 0x000fc8000c000000 */
[----:B------:R-:W-:Y:S02]  /*2600*/  UIADD3 UR7, UPT, UPT, UR6, -UR4, URZ ;  /* 0x8000000406077290 */ /* 0x000fe4000fffe0ff */
[----:B------:R-:W-:Y:S02]  /*2610*/  UIADD3 UR4, UPT, UPT, -UR6, UR4, URZ ;  /* 0x0000000406047290 */ /* 0x000fe4000fffe1ff */
[----:B------:R-:W-:Y:S02]  /*2620*/  UIMAD UR27, UR7, UR18, UR27 ;  /* 0x00000012071b72a4 */ /* 0x000fe4000f8e021b */
[----:B------:R-:W-:-:S12]  /*2630*/  UIMAD UR37, UR4, UR10, UR37 ;  /* 0x0000000a042572a4 */ /* 0x000fd8000f8e0225 */
.L_x_41:
[----:B------:R-:W-:Y:S01]  /*2640*/  VIADD R11, R11, 0x1 ;  /* 0x000000010b0b7836 */ /* 0x000fe20000000000 */
[----:B------:R-:W-:Y:S02]  /*2650*/  R2UR UR6, R48 ;  /* 0x00000000300672ca */ /* 0x000fe400000e0000 */
[----:B------:R-:W-:Y:S02]  /*2660*/  R2UR UR4, R47 ;  /* 0x000000002f0472ca */ /* 0x000fe400000e0000 */
[C---:B------:R-:W-:Y:S02]  /*2670*/  ISETP.NE.AND P0, PT, R11.reuse, 0x2, PT ;  /* 0x000000020b00780c */ /* 0x040fe40003f05270 */
[----:B------:R-:W-:Y:S02]  /*2680*/  PLOP3.LUT P1, PT, PT, PT, PT, 0x80, 0x8 ;  /* 0x000000000008781c */ /* 0x000fe40003f2f070 */
[----:B-1----:R-:W-:Y:S02]  /*2690*/  SEL R0, RZ, 0x1, P0 ;  /* 0x00000001ff007807 */ /* 0x002fe40000000000 */
[----:B------:R-:W-:-:S02]  /*26a0*/  SEL R11, R11, RZ, P0 ;  /* 0x000000ff0b0b7207 */ /* 0x000fc40000000000 */
[----:B------:R-:W-:Y:S01]  /*26b0*/  LOP3.LUT R10, R10, R0, RZ, 0x3c, !PT ;  /* 0x000000000a0a7212 */ /* 0x000fe200078e3cff */
[----:B------:R-:W-:Y:S02]  /*26c0*/  UIADD3 UR30, UPT, UPT, UR37, UR6, URZ ;  /* 0x00000006251e7290 */ /* 0x000fe4000fffe0ff */
[----:B------:R-:W-:Y:S01]  /*26d0*/  UIADD3 UR31, UPT, UPT, UR27, UR4, URZ ;  /* 0x000000041b1f7290 */ /* 0x000fe2000fffe0ff */
[----:B------:R-:W-:Y:S11]  /*26e0*/  BRA.U UP1, `(.L_x_42) ;  /* 0xfffffff101587547 */ /* 0x000ff6000b83ffff */
[----:B------:R-:W-:Y:S01]  /*26f0*/  UIADD3 UR13, UPT, UPT, UR13, 0x20, URZ ;  /* 0x000000200d0d7890 */ /* 0x000fe2000fffe0ff */
[----:B------:R-:W-:-:S03]  /*2700*/  SHF.L.U32 R2, R12, 0x1f, RZ ;  /* 0x0000001f0c027819 */ /* 0x000fc600000006ff */
[----:B------:R-:W-:-:S09]  /*2710*/  ULEA UR4, UR5, UR13, 0x3 ;  /* 0x0000000d05047291 */ /* 0x000fd2000f8e18ff */
[----:B------:R-:W1:Y:S02]  /*2720*/  SYNCS.PHASECHK.TRANS64.TRYWAIT P0, [UR4], R2 ;  /* 0x00000002ff0075a7 */ /* 0x000e640008001104 */
[----:B-1----:R-:W-:Y:S05]  /*2730*/  @!P0 BRA `(.L_x_43) ;  /* 0x00000060000c8947 */ /* 0x002fea0003800000 */
.L_x_143:
[----:B------:R-:W-:-:S04]  /*2740*/  UIADD3 UR4, UPT, UPT, UR5, 0x1, URZ ;  /* 0x0000000105047890 */ /* 0x000fc8000fffe0ff */
[----:B------:R-:W-:-:S04]  /*2750*/  UISETP.NE.AND UP0, UPT, UR4, 0x4, UPT ;  /* 0x000000040400788c */ /* 0x000fc8000bf05270 */
[----:B------:R-:W-:Y:S02]  /*2760*/  USEL UR6, URZ, 0x1, UP0 ;  /* 0x00000001ff067887 */ /* 0x000fe40008000000 */
[----:B------:R-:W-:-:S04]  /*2770*/  USEL UR4, UR4, URZ, UP0 ;  /* 0x000000ff04047287 */ /* 0x000fc80008000000 */
[----:B------:R-:W-:Y:S01]  /*2780*/  ULEA UR5, UR4, UR13, 0x3 ;  /* 0x0000000d04057291 */ /* 0x000fe2000f8e18ff */
[----:B-1----:R-:W-:-:S04]  /*2790*/  LOP3.LUT R2, R12, UR6, RZ, 0x3c, !PT ;  /* 0x000000060c027c12 */ /* 0x002fc8000f8e3cff */
[----:B------:R-:W-:-:S04]  /*27a0*/  SHF.L.U32 R3, R2, 0x1f, RZ ;  /* 0x0000001f02037819 */ /* 0x000fc800000006ff */
[----:B------:R-:W1:Y:S02]  /*27b0*/  SYNCS.PHASECHK.TRANS64.TRYWAIT P0, [UR5], R3 ;  /* 0x00000003ff0075a7 */ /* 0x000e640008001105 */
[----:B-1----:R-:W-:Y:S05]  /*27c0*/  @!P0 BRA `(.L_x_44) ;  /* 0x0000006000008947 */ /* 0x002fea0003800000 */
.L_x_145:
[----:B------:R-:W-:-:S04]  /*27d0*/  UIADD3 UR4, UPT, UPT, UR4, 0x1, URZ ;  /* 0x0000000104047890 */ /* 0x000fc8000fffe0ff */
[----:B------:R-:W-:-:S04]  /*27e0*/  UISETP.NE.AND UP0, UPT, UR4, 0x4, UPT ;  /* 0x000000040400788c */ /* 0x000fc8000bf05270 */
[----:B------:R-:W-:Y:S02]  /*27f0*/  USEL UR6, URZ, 0x1, UP0 ;  /* 0x00000001ff067887 */ /* 0x000fe40008000000 */
[----:B------:R-:W-:-:S04]  /*2800*/  USEL UR4, UR4, URZ, UP0 ;  /* 0x000000ff04047287 */ /* 0x000fc80008000000 */
[----:B------:R-:W-:Y:S01]  /*2810*/  ULEA UR5, UR4, UR13, 0x3 ;  /* 0x0000000d04057291 */ /* 0x000fe2000f8e18ff */
[----:B------:R-:W-:-:S04]  /*2820*/  LOP3.LUT R2, R2, UR6, RZ, 0x3c, !PT ;  /* 0x0000000602027c12 */ /* 0x000fc8000f8e3cff */
[----:B-1----:R-:W-:-:S04]  /*2830*/  SHF.L.U32 R3, R2, 0x1f, RZ ;  /* 0x0000001f02037819 */ /* 0x002fc800000006ff */
[----:B------:R-:W1:Y:S02]  /*2840*/  SYNCS.PHASECHK.TRANS64.TRYWAIT P0, [UR5], R3 ;  /* 0x00000003ff0075a7 */ /* 0x000e640008001105 */
[----:B-1----:R-:W-:Y:S05]  /*2850*/  @!P0 BRA `(.L_x_45) ;  /* 0x0000005c00f48947 */ /* 0x002fea0003800000 */
.L_x_147:
[----:B------:R-:W-:-:S04]  /*2860*/  UIADD3 UR4, UPT, UPT, UR4, 0x1, URZ ;  /* 0x0000000104047890 */ /* 0x000fc8000fffe0ff */
[----:B------:R-:W-:-:S04]  /*2870*/  UISETP.NE.AND UP0, UPT, UR4, 0x4, UPT ;  /* 0x000000040400788c */ /* 0x000fc8000bf05270 */
[----:B------:R-:W-:Y:S02]  /*2880*/  USEL UR5, URZ, 0x1, UP0 ;  /* 0x00000001ff057887 */ /* 0x000fe40008000000 */
[----:B------:R-:W-:-:S04]  /*2890*/  USEL UR4, UR4, URZ, UP0 ;  /* 0x000000ff04047287 */ /* 0x000fc80008000000 */
[----:B------:R-:W-:Y:S01]  /*28a0*/  ULEA UR4, UR4, UR13, 0x3 ;  /* 0x0000000d04047291 */ /* 0x000fe2000f8e18ff */
[----:B------:R-:W-:-:S04]  /*28b0*/  LOP3.LUT R2, R2, UR5, RZ, 0x3c, !PT ;  /* 0x0000000502027c12 */ /* 0x000fc8000f8e3cff */
[----:B------:R-:W-:Y:S01]  /*28c0*/  SHF.L.U32 R2, R2, 0x1f, RZ ;  /* 0x0000001f02027819 */ /* 0x000fe200000006ff */
[----:B-1----:R-:W-:-:S07]  /*28d0*/  IMAD.U32 R0, RZ, RZ, UR4 ;  /* 0x00000004ff007e24 */ /* 0x002fce000f8e00ff */
.L_x_46:
[----:B-1----:R1:W3:Y:S02]  /*28e0*/  SYNCS.PHASECHK.TRANS64.TRYWAIT P0, [R0+URZ], R2 ;  /* 0x00000002000075a7 */ /* 0x0022e400080011ff */
[----:B---3--:R-:W-:Y:S05]  /*28f0*/  @!P0 NANOSLEEP.SYNCS 0x989680 ;  /* 0x009896800000895d */ /* 0x008fea0003900000 */
[----:B------:R-:W3:Y:S02]  /*2900*/  @!P0 SYNCS.PHASECHK.TRANS64 P0, [R0+URZ], R2 ;  /* 0x00000002000085a7 */ /* 0x000ee400080010ff */
[----:B--23--:R-:W-:Y:S05]  /*2910*/  @P0 EXIT ;  /* 0x000000000000094d */ /* 0x00cfea0003800000 */
[----:B------:R-:W-:Y:S05]  /*2920*/  BRA `(.L_x_46) ;  /* 0xfffffffc00ec7947 */ /* 0x000fea000383ffff */
.L_x_22:
[----:B------:R-:W2:Y:S02]  /*2930*/  S2UR UR4, SR_CgaCtaId ;  /* 0x00000000000479c3 */ /* 0x000ea40000008800 */
[----:B--2---:R-:W-:-:S04]  /*2940*/  UISETP.NE.AND UP0, UPT, UR4, URZ, UPT ;  /* 0x000000ff0400728c */ /* 0x004fc8000bf05270 */
[----:B------:R-:W-:-:S09]  /*2950*/  UISETP.NE.OR UP0, UPT, UR18, 0x1, UP0 ;  /* 0x000000011200788c */ /* 0x000fd20008705670 */
[----:B------:R-:W-:Y:S05]  /*2960*/  BRA.U UP0, `(.L_x_47) ;  /* 0x00000005004c7547 */ /* 0x000fea000b800000 */
[----:B------:R-:W2:Y:S01]  /*2970*/  S2UR UR5, SR_CgaCtaId ;  /* 0x00000000000579c3 */ /* 0x000ea20000008800 */
[----:B------:R-:W-:Y:S01]  /*2980*/  UMOV UR4, 0x400 ;  /* 0x0000040000047882 */ /* 0x000fe20000000000 */
[----:B------:R-:W-:Y:S01]  /*2990*/  ISETP.GE.U32.AND P2, PT, R0, 0x2, PT ;  /* 0x000000020000780c */ /* 0x000fe20003f46070 */
[----:B------:R-:W-:Y:S01]  /*29a0*/  IMAD.MOV.U32 R12, RZ, RZ, 0x1 ;  /* 0x00000001ff0c7424 */ /* 0x000fe200078e00ff */
[----:B------:R-:W-:Y:S02]  /*29b0*/  CS2R R10, SRZ ;  /* 0x00000000000a7805 */ /* 0x000fe4000001ff00 */
[----:B------:R-:W-:Y:S01]  /*29c0*/  CS2R R8, SRZ ;  /* 0x0000000000087805 */ /* 0x000fe2000001ff00 */
[----:B--2---:R-:W-:-:S03]  /*29d0*/  ULEA UR6, UR5, UR4, 0x18 ;  /* 0x0000000405067291 */ /* 0x004fc6000f8ec0ff */
[----:B------:R-:W-:-:S09]  /*29e0*/  UMOV UR5, URZ ;  /* 0x000000ff00057c82 */ /* 0x000fd20008000000 */
.L_x_51:
[----:B------:R-:W-:Y:S02]  /*29f0*/  LEA R2, R8, UR6, 0x3 ;  /* 0x0000000608027c11 */ /* 0x000fe4000f8e18ff */
[----:B------:R-:W-:-:S03]  /*2a00*/  SHF.L.U32 R4, R9, 0x1f, RZ ;  /* 0x0000001f09047819 */ /* 0x000fc600000006ff */
[----:B------:R-:W-:Y:S01]  /*2a10*/  VIADD R5, R2, 0x100 ;  /* 0x0000010002057836 */ /* 0x000fe20000000000 */
[----:B------:R-:W2:Y:S02]  /*2a20*/  SYNCS.PHASECHK.TRANS64.TRYWAIT P0, [R2+URZ+0xf0], R4 ;  /* 0x0000f004020075a7 */ /* 0x000ea400080011ff */
[----:B--2---:R-:W-:Y:S05]  /*2a30*/  @!P0 BRA `(.L_x_48) ;  /* 0x0000005c00948947 */ /* 0x004fea0003800000 */
.L_x_148:
[----:B------:R-:W-:Y:S01]  /*2a40*/  ULEA UR4, UR5, UR6, 0x3 ;  /* 0x0000000605047291 */ /* 0x000fe2000f8e18ff */
[----:B--2---:R-:W-:Y:S01]  /*2a50*/  PRMT R2, RZ, 0x654, R5 ;  /* 0x00000654ff027816 */ /* 0x004fe20000000005 */
[----:B------:R-:W-:Y:S01]  /*2a60*/  @!P2 IMAD.MOV.U32 R4, RZ, RZ, 0x10 ;  /* 0x00000010ff04a424 */ /* 0x000fe200078e00ff */
[----:B------:R-:W-:Y:S01]  /*2a70*/  SHF.L.U32 R5, R12, 0x1f, RZ ;  /* 0x0000001f0c057819 */ /* 0x000fe200000006ff */
[----:B------:R-:W-:Y:S01]  /*2a80*/  UIADD3 UR7, UPT, UPT, UR4, 0x90, URZ ;  /* 0x0000009004077890 */ /* 0x000fe2000fffe0ff */
[----:B------:R2:W-:Y:S05]  /*2a90*/  SYNCS.ARRIVE.TRANS64.RED.A1T0 RZ, [R2+URZ], RZ ;  /* 0x000000ff02ff79a7 */ /* 0x0005ea00081004ff */
[----:B------:R-:W-:Y:S01]  /*2aa0*/  IMAD.U32 R6, RZ, RZ, UR7 ;  /* 0x00000007ff067e24 */ /* 0x000fe2000f8e00ff */
[----:B------:R-:W3:Y:S04]  /*2ab0*/  SYNCS.PHASECHK.TRANS64.TRYWAIT P0, [UR4+0xa0], R5 ;  /* 0x0000a005ff0075a7 */ /* 0x000ee80008001104 */
[----:B------:R-:W-:Y:S01]  /*2ac0*/  PRMT R6, R0, 0x654, R6 ;  /* 0x0000065400067816 */ /* 0x000fe20000000006 */
[----:B--23--:R-:W-:Y:S06]  /*2ad0*/  @!P0 BRA `(.L_x_49) ;  /* 0x0000005c00808947 */ /* 0x00cfec0003800000 */
.L_x_150:
[----:B------:R-:W-:Y:S01]  /*2ae0*/  ULEA UR8, UR5, UR6, 0x4 ;  /* 0x0000000605087291 */ /* 0x000fe2000f8e20ff */
[----:B------:R-:W-:Y:S01]  /*2af0*/  SEL R3, R6, R3, !P2 ;  /* 0x0000000306037207 */ /* 0x000fe20005000000 */
[----:B------:R-:W-:Y:S01]  /*2b00*/  UIADD3 UR9, UPT, UPT, UR4, 0x90, URZ ;  /* 0x0000009004097890 */ /* 0x000fe2000fffe0ff */
[----:B--2---:R-:W-:Y:S01]  /*2b10*/  LEA R2, R11, UR6, 0x3 ;  /* 0x000000060b027c11 */ /* 0x004fe2000f8e18ff */
[----:B------:R-:W-:Y:S01]  /*2b20*/  UIADD3 UR8, UPT, UPT, UR8, 0x120, URZ ;  /* 0x0000012008087890 */ /* 0x000fe2000fffe0ff */
[----:B------:R2:W-:Y:S01]  /*2b30*/  @!P2 SYNCS.ARRIVE.TRANS64.RED RZ, [R3+URZ], R4 ;  /* 0x0000000403ffa9a7 */ /* 0x0005e200080004ff */
[----:B------:R-:W-:Y:S01]  /*2b40*/  UIADD3 UR4, UPT, UPT, UR5, 0x1, URZ ;  /* 0x0000000105047890 */ /* 0x000fe2000fffe0ff */
[----:B------:R-:W-:-:S03]  /*2b50*/  VIADD R8, R8, 0x1 ;  /* 0x0000000108087836 */ /* 0x000fc60000000000 */
[----:B------:R-:W-:Y:S02]  /*2b60*/  UISETP.NE.AND UP0, UPT, UR4, 0x2, UPT ;  /* 0x000000020400788c */ /* 0x000fe4000bf05270 */
[----:B------:R-:W-:Y:S01]  /*2b70*/  ISETP.NE.AND P0, PT, R8, 0x2, PT ;  /* 0x000000020800780c */ /* 0x000fe20003f05270 */
[----:B------:R-:W-:Y:S06]  /*2b80*/  UGETNEXTWORKID.BROADCAST [UR8], [UR9] ;  /* 0x00000000080073ca */ /* 0x000fec0008000100 */
[----:B------:R-:W-:Y:S02]  /*2b90*/  USEL UR7, URZ, 0x1, UP0 ;  /* 0x00000001ff077887 */ /* 0x000fe40008000000 */
[----:B------:R-:W-:-:S04]  /*2ba0*/  USEL UR5, UR4, URZ, UP0 ;  /* 0x000000ff04057287 */ /* 0x000fc80008000000 */
[----:B------:R-:W-:Y:S02]  /*2bb0*/  LOP3.LUT R12, R12, UR7, RZ, 0x3c, !PT ;  /* 0x000000070c0c7c12 */ /* 0x000fe4000f8e3cff */
[----:B--2---:R-:W-:-:S04]  /*2bc0*/  SHF.L.U32 R4, R10, 0x1f, RZ ;  /* 0x0000001f0a047819 */ /* 0x004fc800000006ff */
[----:B------:R-:W2:Y:S02]  /*2bd0*/  SYNCS.PHASECHK.TRANS64.TRYWAIT P1, [R2+URZ+0x90], R4 ;  /* 0x00009004020075a7 */ /* 0x000ea400080211ff */
[----:B--2---:R-:W-:Y:S05]  /*2be0*/  @!P1 BRA `(.L_x_50) ;  /* 0x0000005c00549947 */ /* 0x004fea0003800000 */
.L_x_151:
[C---:B--2---:R-:W-:Y:S01]  /*2bf0*/  LEA R4, R11.reuse, UR6, 0x4 ;  /* 0x000000060b047c11 */ /* 0x044fe2000f8e20ff */
[----:B------:R-:W-:Y:S01]  /*2c00*/  VIADD R2, R2, 0xa0 ;  /* 0x000000a002027836 */ /* 0x000fe20000000000 */
[----:B------:R-:W-:Y:S01]  /*2c10*/  SEL R8, R8, RZ, P0 ;  /* 0x000000ff08087207 */ /* 0x000fe20000000000 */
[----:B------:R-:W-:-:S03]  /*2c20*/  VIADD R11, R11, 0x1 ;  /* 0x000000010b0b7836 */ /* 0x000fc60000000000 */
[----:B------:R-:W2:Y:S01]  /*2c30*/  LDS.128 R4, [R4+0x120] ;  /* 0x0001200004047984 */ /* 0x000ea20000000c00 */
[----:B------:R-:W-:Y:S02]  /*2c40*/  PRMT R2, RZ, 0x654, R2 ;  /* 0x00000654ff027816 */ /* 0x000fe40000000002 */
[C---:B------:R-:W-:Y:S01]  /*2c50*/  ISETP.NE.AND P1, PT, R11.reuse, 0x2, PT ;  /* 0x000000020b00780c */ /* 0x040fe20003f25270 */
[----:B------:R-:W-:Y:S01]  /*2c60*/  @!PT LDS RZ, [RZ] ;  /* 0x00000000fffff984 */ /* 0x000fe20000000800 */
[----:B------:R-:W-:Y:S01]  /*2c70*/  @!PT LDS RZ, [RZ] ;  /* 0x00000000fffff984 */ /* 0x000fe20000000800 */
[----:B------:R-:W-:Y:S01]  /*2c80*/  @!PT LDS RZ, [RZ] ;  /* 0x00000000fffff984 */ /* 0x000fe20000000800 */
[----:B------:R-:W-:Y:S01]  /*2c90*/  @!PT LDS RZ, [RZ] ;  /* 0x00000000fffff984 */ /* 0x000fe20000000800 */
[----:B------:R3:W-:Y:S06]  /*2ca0*/  MEMBAR.ALL.CTA ;  /* 0x0000000000007992 */ /* 0x0007ec0000008000 */
[----:B---3--:R-:W3:Y:S01]  /*2cb0*/  FENCE.VIEW.ASYNC.S ;  /* 0x00000000000073c6 */ /* 0x008ee20000000000 */
[----:B------:R-:W-:Y:S01]  /*2cc0*/  SEL R11, R11, RZ, P1 ;  /* 0x000000ff0b0b7207 */ /* 0x000fe20000800000 */
[----:B---3--:R3:W-:Y:S01]  /*2cd0*/  SYNCS.ARRIVE.TRANS64.RED.A1T0 RZ, [R2+URZ], RZ ;  /* 0x000000ff02ff79a7 */ /* 0x0087e200081004ff */
[----:B--2---:R-:W-:-:S02]  /*2ce0*/  LOP3.LUT P3, RZ, R6, 0x1, RZ, 0xc0, !PT ;  /* 0x0000000106ff7812 */ /* 0x004fc4000786c0ff */
[----:B------:R-:W-:-:S04]  /*2cf0*/  SEL R4, RZ, 0x1, P1 ;  /* 0x00000001ff047807 */ /* 0x000fc80000800000 */
[----:B------:R-:W-:Y:S02]  /*2d00*/  LOP3.LUT R10, R10, R4, RZ, 0x3c, !PT ;  /* 0x000000040a0a7212 */ /* 0x000fe400078e3cff */
[----:B---3--:R-:W-:-:S04]  /*2d10*/  SEL R2, RZ, 0x1, P0 ;  /* 0x00000001ff027807 */ /* 0x008fc80000000000 */
[----:B------:R-:W-:Y:S01]  /*2d20*/  LOP3.LUT R9, R9, R2, RZ, 0x3c, !PT ;  /* 0x0000000209097212 */ /* 0x000fe200078e3cff */
[----:B------:R-:W-:Y:S06]  /*2d30*/  @P3 BRA `(.L_x_51) ;  /* 0xfffffffc002c3947 */ /* 0x000fec000383ffff */
[----:B------:R-:W-:Y:S01]  /*2d40*/  ULEA UR4, UR5, UR6, 0x3 ;  /* 0x0000000605047291 */ /* 0x000fe2000f8e18ff */
[----:B------:R-:W-:-:S08]  /*2d50*/  SHF.L.U32 R2, R12, 0x1f, RZ ;  /* 0x0000001f0c027819 */ /* 0x000fd000000006ff */
[----:B------:R-:W2:Y:S02]  /*2d60*/  SYNCS.PHASECHK.TRANS64 P0, [UR4+0xa0], R2 ;  /* 0x0000a002ff0075a7 */ /* 0x000ea40008001004 */
[----:B--2---:R-:W-:Y:S05]  /*2d70*/  @P0 BRA `(.L_x_52) ;  /* 0x0000000000080947 */ /* 0x004fea0003800000 */
[----:B------:R-:W2:Y:S02]  /*2d80*/  SYNCS.PHASECHK.TRANS64.TRYWAIT P0, [UR4+0xa0], R2 ;  /* 0x0000a002ff0075a7 */ /* 0x000ea40008001104 */
[----:B--2---:R-:W-:Y:S05]  /*2d90*/  @!P0 BRA `(.L_x_53) ;  /* 0x0000005800fc8947 */ /* 0x004fea0003800000 */
.L_x_52:
[----:B------:R-:W-:-:S04]  /*2da0*/  UIADD3 UR7, UPT, UPT, UR5, 0x1, URZ ;  /* 0x0000000105077890 */ /* 0x000fc8000fffe0ff */
[----:B------:R-:W-:-:S04]  /*2db0*/  UISETP.NE.AND UP0, UPT, UR7, 0x2, UPT ;  /* 0x000000020700788c */ /* 0x000fc8000bf05270 */
[----:B------:R-:W-:Y:S02]  /*2dc0*/  USEL UR8, URZ, 0x1, UP0 ;  /* 0x00000001ff087887 */ /* 0x000fe40008000000 */
[----:B------:R-:W-:-:S04]  /*2dd0*/  USEL UR7, UR7, URZ, UP0 ;  /* 0x000000ff07077287 */ /* 0x000fc80008000000 */
[----:B------:R-:W-:Y:S01]  /*2de0*/  ULEA UR7, UR7, UR6, 0x3 ;  /* 0x0000000607077291 */ /* 0x000fe2000f8e18ff */
[----:B--2---:R-:W-:-:S04]  /*2df0*/  LOP3.LUT R2, R12, UR8, RZ, 0x3c, !PT ;  /* 0x000000080c027c12 */ /* 0x004fc8000f8e3cff */
[----:B------:R-:W-:-:S04]  /*2e00*/  SHF.L.U32 R0, R2, 0x1f, RZ ;  /* 0x0000001f02007819 */ /* 0x000fc800000006ff */
[----:B------:R-:W2:Y:S02]  /*2e10*/  SYNCS.PHASECHK.TRANS64 P0, [UR7+0xa0], R0 ;  /* 0x0000a000ff0075a7 */ /* 0x000ea40008001007 */
[----:B-12---:R-:W-:Y:S05]  /*2e20*/  @P0 EXIT ;  /* 0x000000000000094d */ /* 0x006fea0003800000 */
[----:B------:R-:W-:Y:S02]  /*2e30*/  SHF.L.U32 R2, R2, 0x1f, RZ ;  /* 0x0000001f02027819 */ /* 0x000fe400000006ff */
[----:B------:R-:W-:-:S07]  /*2e40*/  MOV R0, UR7 ;  /* 0x0000000700007c02 */ /* 0x000fce0008000f00 */
.L_x_54:
[----:B-1----:R1:W2:Y:S02]  /*2e50*/  SYNCS.PHASECHK.TRANS64.TRYWAIT P0, [R0+URZ+0xa0], R2 ;  /* 0x0000a002000075a7 */ /* 0x0022a400080011ff */
[----:B--2---:R-:W-:Y:S05]  /*2e60*/  @!P0 NANOSLEEP.SYNCS 0x989680 ;  /* 0x009896800000895d */ /* 0x004fea0003900000 */
[----:B------:R-:W2:Y:S02]  /*2e70*/  @!P0 SYNCS.PHASECHK.TRANS64 P0, [R0+URZ+0xa0], R2 ;  /* 0x0000a002000085a7 */ /* 0x000ea400080010ff */
[----:B--2---:R-:W-:Y:S05]  /*2e80*/  @P0 EXIT ;  /* 0x000000000000094d */ /* 0x004fea0003800000 */
[----:B------:R-:W-:Y:S05]  /*2e90*/  BRA `(.L_x_54) ;  /* 0xfffffffc00ec7947 */ /* 0x000fea000383ffff */
.L_x_47:
[----:B------:R-:W-:Y:S05]  /*2ea0*/  BRA.U UP4, `(.L_x_55) ;  /* 0x0000000d04d87547 */ /* 0x000fea000b800000 */
[----:B------:R-:W2:Y:S01]  /*2eb0*/  S2UR UR7, SR_CgaCtaId ;  /* 0x00000000000779c3 */ /* 0x000ea20000008800 */
[----:B------:R-:W-:Y:S01]  /*2ec0*/  UMOV UR4, 0x40 ;  /* 0x0000004000047882 */ /* 0x000fe20000000000 */
[----:B------:R-:W-:Y:S01]  /*2ed0*/  NOP ;  /* 0x0000000000007918 */ /* 0x000fe20000000000 */
[----:B------:R-:W-:Y:S01]  /*2ee0*/  UMOV UR6, 0x400 ;  /* 0x0000040000067882 */ /* 0x000fe20000000000 */
[----:B--2---:R-:W-:Y:S02]  /*2ef0*/  ULEA UR5, UR7, UR4, 0x18 ;  /* 0x0000000407057291 */ /* 0x004fe4000f8ec0ff */
[----:B------:R-:W-:-:S07]  /*2f00*/  ULEA UR6, UR7, UR6, 0x18 ;  /* 0x0000000607067291 */ /* 0x000fce000f8ec0ff */
[----:B------:R-:W2:Y:S02]  /*2f10*/  LDS.U8 R0, [UR5+0x1c] ;  /* 0x00001c05ff007984 */ /* 0x000ea40008000000 */
[----:B--2---:R-:W-:-:S13]  /*2f20*/  ISETP.NE.AND P0, PT, R0, RZ, PT ;  /* 0x000000ff0000720c */ /* 0x004fda0003f05270 */
[----:B------:R-:W-:Y:S05]  /*2f30*/  @P0 BRA `(.L_x_56) ;  /* 0x0000000000580947 */ /* 0x000fea0003800000 */
[----:B------:R-:W-:-:S13]  /*2f40*/  ELECT P0, URZ, PT ;  /* 0x0000000000ff782f */ /* 0x000fda0003800000 */
[----:B------:R-:W-:Y:S05]  /*2f50*/  @!P0 BRA `(.L_x_57) ;  /* 0x0000000000608947 */ /* 0x000fea0003800000 */
[----:B------:R-:W-:Y:S01]  /*2f60*/  UMOV UR4, 0x10 ;  /* 0x0000001000047882 */ /* 0x000fe20000000000 */
[----:B------:R-:W-:Y:S01]  /*2f70*/  HFMA2 R0, -RZ, RZ, 0, 5.9604644775390625e-08 ;  /* 0x00000001ff007431 */ /* 0x000fe200000001ff */
[----:B------:R-:W-:-:S03]  /*2f80*/  MOV R3, 0xffff ;  /* 0x0000ffff00037802 */ /* 0x000fc60000000f00 */
[----:B------:R-:W-:Y:S04]  /*2f90*/  DEPBAR.LE SB2, 0x36 ;  /* 0x0000ad800000791a */ /* 0x000fe80000000000 */
[----:B------:R-:W2:Y:S02]  /*2fa0*/  UTCATOMSWS.FIND_AND_SET.ALIGN UP0, UR4, UR4 ;  /* 0x00000004000475e3 */ /* 0x000ea40008000800 */
[----:B--2---:R-:W-:Y:S01]  /*2fb0*/  MOV R4, UR4 ;  /* 0x0000000400047c02 */ /* 0x004fe20008000f00 */
[----:B------:R-:W-:Y:S06]  /*2fc0*/  BRA.U UP0, `(.L_x_58) ;  /* 0x0000000100187547 */ /* 0x000fec000b800000 */
.L_x_59:
[----:B------:R-:W-:Y:S05]  /*2fd0*/  NANOSLEEP 0x64 ;  /* 0x000000640000795d */ /* 0x000fea0003800000 */
[----:B------:R-:W-:-:S05]  /*2fe0*/  UMOV UR4, 0x10 ;  /* 0x0000001000047882 */ /* 0x000fca0000000000 */
[----:B------:R-:W-:Y:S04]  /*2ff0*/  DEPBAR.LE SB2, 0x36 ;  /* 0x0000ad800000791a */ /* 0x000fe80000000000 */
[----:B------:R-:W2:Y:S02]  /*3000*/  UTCATOMSWS.FIND_AND_SET.ALIGN UP0, UR4, UR4 ;  /* 0x00000004000475e3 */ /* 0x000ea40008000800 */
[----:B--2---:R-:W-:Y:S01]  /*3010*/  MOV R4, UR4 ;  /* 0x0000000400047c02 */ /* 0x004fe20008000f00 */
[----:B------:R-:W-:Y:S05]  /*3020*/  BRA.U !UP0, `(.L_x_59) ;  /* 0xfffffffd08e87547 */ /* 0x000fea000b83ffff */
.L_x_58:
[-C--:B------:R-:W-:Y:S02]  /*3030*/  SHF.L.U32 R3, R3, R4.reuse, RZ ;  /* 0x0000000403037219 */ /* 0x080fe400000006ff */
[----:B------:R-:W-:Y:S01]  /*3040*/  SHF.L.U32 R0, R0, R4, RZ ;  /* 0x0000000400007219 */ /* 0x000fe200000006ff */
[----:B------:R-:W-:Y:S02]  /*3050*/  IMAD.SHL.U32 R4, R4, 0x20, RZ ;  /* 0x0000002004047824 */ /* 0x000fe400078e00ff */
[----:B------:R2:W-:Y:S04]  /*3060*/  ATOMS.OR RZ, [UR5+0x14], R3 ;  /* 0x00001403ffff798c */ /* 0x0005e8000b000005 */
[----:B------:R2:W-:Y:S04]  /*3070*/  ATOMS.OR RZ, [UR5+0x18], R0 ;  /* 0x00001800ffff798c */ /* 0x0005e8000b000005 */
[----:B------:R2:W-:Y:S01]  /*3080*/  STS [UR6+0x140], R4 ;  /* 0x00014004ff007988 */ /* 0x0005e20008000806 */
[----:B------:R-:W-:Y:S05]  /*3090*/  BRA `(.L_x_57) ;  /* 0x0000000000107947 */ /* 0x000fea0003800000 */
.L_x_56:
[----:B------:R-:W-:Y:S02]  /*30a0*/  MOV R0, 0xffffffff ;  /* 0xffffffff00007802 */ /* 0x000fe40000000f00 */
[----:B------:R-:W-:-:S03]  /*30b0*/  MOV R4, 0x30e0 ;  /* 0x000030e000047802 */ /* 0x000fc60000000f00 */
[----:B------:R2:W-:Y:S04]  /*30c0*/  STS [UR6+0x140], R0 ;  /* 0x00014000ff007988 */ /* 0x0005e80008000806 */
[----:B-12--5:R-:W-:Y:S05]  /*30d0*/  CALL.REL.NOINC `($__internal_1_$__cuda_sm10x_tcgen05_guardrail_trap_phase_invalid_during_alloc) ;  /* 0x0000006000447944 */ /* 0x026fea0003c00000 */
.L_x_57:
[----:B------:R-:W-:Y:S05]  /*30e0*/  WARPSYNC.ALL ;  /* 0x0000000000007948 */ /* 0x000fea0003800000 */
[----:B------:R-:W3:Y:S01]  /*30f0*/  S2UR UR4, SR_CgaCtaId ;  /* 0x00000000000479c3 */ /* 0x000ee20000008800 */
[----:B------:R-:W-:Y:S01]  /*3100*/  UMOV UR26, 0x400 ;  /* 0x00000400001a7882 */ /* 0x000fe20000000000 */
[----:B------:R-:W-:-:S06]  /*3110*/  NOP ;  /* 0x0000000000007918 */ /* 0x000fcc0000000000 */
[----:B------:R-:W-:Y:S06]  /*3120*/  BAR.ARV 0x6, 0xa0 ;  /* 0x0182800000007b1d */ /* 0x000fec0000002000 */
[----:B------:R-:W4:Y:S01]  /*3130*/  LDCU UR5, c[0x0][0x38c] ;  /* 0x00007180ff0577ac */ /* 0x000f220008000800 */
[----:B------:R-:W-:Y:S01]  /*3140*/  LOP3.LUT R2, R2, 0xffff, RZ, 0xc0, !PT ;  /* 0x0000ffff02027812 */ /* 0x000fe200078ec0ff */
[----:B------:R-:W-:Y:S01]  /*3150*/  IMAD.MOV.U32 R11, RZ, RZ, 0x1 ;  /* 0x00000001ff0b7424 */ /* 0x000fe200078e00ff */
[----:B------:R-:W-:Y:S01]  /*3160*/  CS2R R8, SRZ ;  /* 0x0000000000087805 */ /* 0x000fe2000001ff00 */
[----:B------:R-:W1:Y:S01]  /*3170*/  LDCU UR7, c[0x0][0x38c] ;  /* 0x00007180ff0777ac */ /* 0x000e620008000800 */
[----:B------:R-:W-:Y:S01]  /*3180*/  R2UR UR27, R2 ;  /* 0x00000000021b72ca */ /* 0x000fe200000e0000 */
[----:B------:R-:W-:Y:S01]  /*3190*/  IMAD.MOV.U32 R10, RZ, RZ, RZ ;  /* 0x000000ffff0a7224 */ /* 0x000fe200078e00ff */
[----:B------:R-:W-:Y:S01]  /*31a0*/  UMOV UR30, URZ ;  /* 0x000000ff001e7c82 */ /* 0x000fe20008000000 */
[----:B------:R-:W-:Y:S01]  /*31b0*/  UMOV UR24, URZ ;  /* 0x000000ff00187c82 */ /* 0x000fe20008000000 */
[----:B---3--:R-:W-:Y:S01]  /*31c0*/  ULEA UR26, UR4, UR26, 0x18 ;  /* 0x0000001a041a7291 */ /* 0x008fe2000f8ec0ff */
[----:B------:R-:W-:Y:S01]  /*31d0*/  UMOV UR38, 0x0 ;  /* 0x0000000000267882 */ /* 0x000fe20000000000 */
[----:B------:R-:W-:-:S02]  /*31e0*/  UMOV UR39, 0x4200490 ;  /* 0x0420049000277882 */ /* 0x000fc40000000000 */
[----:B------:R-:W-:Y:S02]  /*31f0*/  UIADD3 UR4, UPT, UPT, UR26, 0x4400, URZ ;  /* 0x000044001a047890 */ /* 0x000fe4000fffe0ff */
[----:B------:R-:W-:Y:S02]  /*3200*/  UIADD3 UR6, UPT, UPT, UR26, 0xc400, URZ ;  /* 0x0000c4001a067890 */ /* 0x000fe4000fffe0ff */
[----:B----4-:R-:W-:Y:S01]  /*3210*/  UIADD3 UR5, UPT, UPT, UR5, 0x3f, URZ ;  /* 0x0000003f05057890 */ /* 0x010fe2000fffe0ff */
[----:B--2---:R-:W2:Y:S01]  /*3220*/  LDS R0, [UR26+0x140] ;  /* 0x0001401aff007984 */ /* 0x004ea20008000800 */
[----:B-1----:R-:W-:Y:S01]  /*3230*/  UMOV UR36, 0x0 ;  /* 0x0000000000247882 */ /* 0x002fe20000000000 */
[----:B------:R-:W-:Y:S01]  /*3240*/  UMOV UR37, 0x4200490 ;  /* 0x0420049000257882 */ /* 0x000fe20000000000 */
[----:B------:R-:W-:Y:S02]  /*3250*/  USHF.R.S32.HI UR40, URZ, 0x1f, UR5 ;  /* 0x0000001fff287899 */ /* 0x000fe40008011405 */
[----:B------:R-:W-:-:S02]  /*3260*/  UISETP.GE.AND UP4, UPT, UR7, 0x1, UPT ;  /* 0x000000010700788c */ /* 0x000fc4000bf86270 */
[----:B------:R-:W-:Y:S02]  /*3270*/  ULEA.HI UR40, UR40, UR5, URZ, 0x6 ;  /* 0x0000000528287291 */ /* 0x000fe4000f8f30ff */
[----:B------:R-:W-:Y:S02]  /*3280*/  USHF.R.U32.HI UR5, URZ, 0x4, UR4 ;  /* 0x00000004ff057899 */ /* 0x000fe40008011604 */
[----:B------:R-:W-:Y:S02]  /*3290*/  USHF.R.S32.HI UR40, URZ, 0x6, UR40 ;  /* 0x00000006ff287899 */ /* 0x000fe40008011428 */
[----:B------:R-:W-:Y:S02]  /*32a0*/  USHF.R.U32.HI UR4, URZ, 0x4, UR6 ;  /* 0x00000004ff047899 */ /* 0x000fe40008011606 */
[----:B------:R-:W-:Y:S02]  /*32b0*/  UISETP.LT.AND UP0, UPT, UR40, 0x1, UPT ;  /* 0x000000012800788c */ /* 0x000fe4000bf01270 */
[----:B------:R-:W-:-:S02]  /*32c0*/  ULOP3.LUT UR5, UR5, 0x3fff, URZ, 0xc0, !UPT ;  /* 0x00003fff05057892 */ /* 0x000fc4000f8ec0ff */
[----:B------:R-:W-:Y:S02]  /*32d0*/  ULOP3.LUT UR4, UR4, 0x3fff, URZ, 0xc0, !UPT ;  /* 0x00003fff04047892 */ /* 0x000fe4000f8ec0ff */
[----:B------:R-:W-:Y:S02]  /*32e0*/  USEL UR41, UR40, 0x1, !UP0 ;  /* 0x0000000128297887 */ /* 0x000fe4000c000000 */
[----:B------:R-:W-:Y:S02]  /*32f0*/  ULOP3.LUT UR28, UR5, 0x10000, URZ, 0xfc, !UPT ;  /* 0x00010000051c7892 */ /* 0x000fe4000f8efcff */
[----:B------:R-:W-:Y:S02]  /*3300*/  ULOP3.LUT UR29, UR4, 0x10000, URZ, 0xfc, !UPT ;  /* 0x00010000041d7892 */ /* 0x000fe4000f8efcff */
[----:B------:R-:W-:Y:S01]  /*3310*/  UIADD3 UR41, UPT, UPT, -UR41, URZ, URZ ;  /* 0x000000ff29297290 */ /* 0x000fe2000fffe1ff */
[----:B------:R-:W-:Y:S01]  /*3320*/  UMOV UR34, 0x0 ;  /* 0x0000000000227882 */ /* 0x000fe20000000000 */
[----:B------:R-:W-:Y:S01]  /*3330*/  UMOV UR35, 0x4200490 ;  /* 0x0420049000237882 */ /* 0x000fe20000000000 */
[----:B------:R-:W-:Y:S01]  /*3340*/  UMOV UR32, 0x0 ;  /* 0x0000000000207882 */ /* 0x000fe20000000000 */
[----:B------:R-:W-:Y:S01]  /*3350*/  UMOV UR33, 0x4200490 ;  /* 0x0420049000217882 */ /* 0x000fe20000000000 */
[----:B--2---:R-:W-:-:S15]  /*3360*/  R2UR UR42, R0 ;  /* 0x00000000002a72ca */ /* 0x004fde00000e0000 */
.L_x_66:
[----:B------:R-:W-:Y:S02]  /*3370*/  LEA R0, R10, UR26, 0x3 ;  /* 0x0000001a0a007c11 */ /* 0x000fe4000f8e18ff */
[----:B------:R-:W-:Y:S02]  /*3380*/  SHF.L.U32 R2, R9, 0x1f, RZ ;  /* 0x0000001f09027819 */ /* 0x000fe400000006ff */
[----:B------:R-:W-:Y:S01]  /*3390*/  PLOP3.LUT P0, PT, PT, PT, UP4, 0x80, 0x8 ;  /* 0x000000000008781c */ /* 0x000fe20003f0f048 */
[----:B------:R-:W-:Y:S01]  /*33a0*/  VIADD R3, R0, 0xa0 ;  /* 0x000000a000037836 */ /* 0x000fe20000000000 */
[----:B-1----:R-:W1:Y:S02]  /*33b0*/  SYNCS.PHASECHK.TRANS64.TRYWAIT P1, [R0+URZ+0x90], R2 ;  /* 0x00009002000075a7 */ /* 0x002e6400080211ff */
[----:B-1-3--:R-:W-:Y:S09]  /*33c0*/  @!P1 BRA `(.L_x_60) ;  /* 0x0000005400889947 */ /* 0x00aff20003800000 */
.L_x_153:
[----:B------:R-:W-:Y:S01]  /*33d0*/  LEA R4, R10, UR26, 0x4 ;  /* 0x0000001a0a047c11 */ /* 0x000fe2000f8e20ff */
[----:B------:R-:W-:Y:S01]  /*33e0*/  @UP4 ULEA UR4, UR24, UR26, 0x3 ;  /* 0x0000001a18044291 */ /* 0x000fe2000f8e18ff */
[----:B------:R-:W-:Y:S01]  /*33f0*/  PLOP3.LUT P2, PT, PT, PT, PT, 0x80, 0x8 ;  /* 0x000000000008781c */ /* 0x000fe20003f4f070 */
[----:B------:R-:W-:Y:S01]  /*3400*/  ULEA UR31, UR30, UR26, 0x3 ;  /* 0x0000001a1e1f7291 */ /* 0x000fe2000f8e18ff */
[----:B------:R-:W-:Y:S02]  /*3410*/  PRMT R3, RZ, 0x654, R3 ;  /* 0x00000654ff037816 */ /* 0x000fe40000000003 */
[----:B------:R-:W2:Y:S01]  /*3420*/  LDS.128 R4, [R4+0x120] ;  /* 0x0001200004047984 */ /* 0x000ea20000000c00 */
[----:B-1----:R-:W-:Y:S02]  /*3430*/  @P0 SHF.L.U32 R2, R8, 0x1f, RZ ;  /* 0x0000001f08020819 */ /* 0x002fe400000006ff */
[----:B------:R-:W-:Y:S01]  /*3440*/  SHF.L.U32 R0, R11, 0x1f, RZ ;  /* 0x0000001f0b007819 */ /* 0x000fe200000006ff */
[----:B------:R-:W-:Y:S01]  /*3450*/  @!PT LDS RZ, [RZ] ;  /* 0x00000000fffff984 */ /* 0x000fe20000000800 */
[----:B------:R-:W-:Y:S01]  /*3460*/  @!PT LDS RZ, [RZ] ;  /* 0x00000000fffff984 */ /* 0x000fe20000000800 */
[----:B------:R-:W-:Y:S01]  /*3470*/  @!PT LDS RZ, [RZ] ;  /* 0x00000000fffff984 */ /* 0x000fe20000000800 */
[----:B------:R-:W-:Y:S01]  /*3480*/  @!PT LDS RZ, [RZ] ;  /* 0x00000000fffff984 */ /* 0x000fe20000000800 */
[----:B------:R1:W-:Y:S06]  /*3490*/  MEMBAR.ALL.CTA ;  /* 0x0000000000007992 */ /* 0x0003ec0000008000 */
[----:B-1----:R-:W1:Y:S02]  /*34a0*/  FENCE.VIEW.ASYNC.S ;  /* 0x00000000000073c6 */ /* 0x002e640000000000 */
[----:B-1----:R1:W-:Y:S01]  /*34b0*/  SYNCS.ARRIVE.TRANS64.RED.A1T0 RZ, [R3+URZ], RZ ;  /* 0x000000ff03ff79a7 */ /* 0x0023e200081004ff */
[----:B------:R1:W3:Y:S01]  /*34c0*/  @P0 SYNCS.PHASECHK.TRANS64.TRYWAIT P2, [UR4], R2 ;  /* 0x00000002ff0005a7 */ /* 0x0002e20008041104 */
[----:B------:R-:W-:Y:S01]  /*34d0*/  ULEA.HI UR4, UR30, UR30, URZ, 0x1 ;  /* 0x0000001e1e047291 */ /* 0x000fe2000f8f08ff */
[----:B--2---:R-:W-:-:S03]  /*34e0*/  LOP3.LUT P1, RZ, R6, 0x1, RZ, 0xc0, !PT ;  /* 0x0000000106ff7812 */ /* 0x004fc6000782c0ff */
[----:B------:R-:W-:Y:S02]  /*34f0*/  USHF.L.U32 UR11, UR4, 0x6, URZ ;  /* 0x00000006040b7899 */ /* 0x000fe400080006ff */
[----:B------:R-:W-:Y:S02]  /*3500*/  ULOP3.LUT UR4, UR4, 0xffe, URZ, 0xc0, !UPT ;  /* 0x00000ffe04047892 */ /* 0x000fe4000f8ec0ff */
[----:B------:R-:W-:Y:S02]  /*3510*/  ULOP3.LUT UR11, UR11, 0xffffff80, URZ, 0xc0, !UPT ;  /* 0xffffff800b0b7892 */ /* 0x000fe4000f8ec0ff */
[----:B------:R-:W-:Y:S02]  /*3520*/  UIADD3 UR4, UPT, UPT, -UR4, UR30, URZ ;  /* 0x0000001e04047290 */ /* 0x000fe4000fffe1ff */
[----:B------:R-:W-:Y:S01]  /*3530*/  UIADD3 UR11, UPT, UPT, UR42, UR11, URZ ;  /* 0x0000000b2a0b7290 */ /* 0x000fe2000fffe0ff */
[----:B------:R-:W2:Y:S03]  /*3540*/  SYNCS.PHASECHK.TRANS64.TRYWAIT P0, [UR31+0xd0], R0 ;  /* 0x0000d000ff0075a7 */ /* 0x000ea6000800111f */
[----:B------:R-:W-:Y:S01]  /*3550*/  ULEA UR11, UR4, UR11, 0x14 ;  /* 0x0000000b040b7291 */ /* 0x000fe2000f8ea0ff */
[----:B-123--:R-:W-:Y:S11]  /*3560*/  @!P0 BRA `(.L_x_61) ;  /* 0x0000005400348947 */ /* 0x00eff60003800000 */
.L_x_155:
[----:B------:R-:W-:Y:S01]  /*3570*/  IADD3 R10, PT, PT, R10, 0x1, RZ ;  /* 0x000000010a0a7810 */ /* 0x000fe20007ffe0ff */
[----:B------:R-:W-:Y:S06]  /*3580*/  BRA.U !UP4, `(.L_x_62) ;  /* 0x000000010cc07547 */ /* 0x000fec000b800000 */
[----:B------:R-:W-:Y:S01]  /*3590*/  UPLOP3.LUT UP2, UPT, UPT, UPT, UPT, 0x40, 0x4 ;  /* 0x000000000004789c */ /* 0x000fe20003f4e870 */
[----:B------:R-:W-:Y:S01]  /*35a0*/  UMOV UR23, UR41 ;  /* 0x0000002900177c82 */ /* 0x000fe20008000000 */
[----:B------:R-:W-:Y:S01]  /*35b0*/  UMOV UR22, UR40 ;  /* 0x0000002800167c82 */ /* 0x000fe20008000000 */
[----:B------:R-:W-:-:S08]  /*35c0*/  UMOV UR10, UR24 ;  /* 0x00000018000a7c82 */ /* 0x000fd00008000000 */
.L_x_65:
[----:B------:R-:W-:Y:S02]  /*35d0*/  UIADD3 UR23, UPT, UPT, UR23, 0x1, URZ ;  /* 0x0000000117177890 */ /* 0x000fe4000fffe0ff */
[----:B--2---:R-:W-:Y:S02]  /*35e0*/  ULEA UR5, UR10, UR26, 0x3 ;  /* 0x0000001a0a057291 */ /* 0x004fe4000f8e18ff */
[----:B------:R-:W-:Y:S01]  /*35f0*/  UISETP.NE.AND UP3, UPT, UR23, URZ, UPT ;  /* 0x000000ff1700728c */ /* 0x000fe2000bf65270 */
[----:B---3--:R-:W-:Y:S10]  /*3600*/  @P2 BRA `(.L_x_63) ;  /* 0x00000000000c2947 */ /* 0x008ff40003800000 */
[----:B-1----:R-:W-:Y:S04]  /*3610*/  SHF.L.U32 R2, R8, 0x1f, RZ ;  /* 0x0000001f08027819 */ /* 0x002fe800000006ff */
[----:B------:R-:W1:Y:S02]  /*3620*/  SYNCS.PHASECHK.TRANS64.TRYWAIT P0, [UR5], R2 ;  /* 0x00000002ff0075a7 */ /* 0x000e640008001105 */
[----:B-1----:R-:W-:Y:S05]  /*3630*/  @!P0 BRA `(.L_x_64) ;  /* 0x0000005400188947 */ /* 0x002fea0003800000 */
.L_x_63:
[----:B------:R-:W-:Y:S01]  /*3640*/  UISETP.NE.AND UP0, UPT, UR22, 0x1, UPT ;  /* 0x000000011600788c */ /* 0x000fe2000bf05270 */
[----:B------:R-:W-:Y:S01]  /*3650*/  PLOP3.LUT P2, PT, PT, PT, PT, 0x80, 0x8 ;  /* 0x000000000008781c */ /* 0x000fe20003f4f070 */
[----:B------:R-:W-:Y:S02]  /*3660*/  UIADD3 UR4, UPT, UPT, UR10, 0x1, URZ ;  /* 0x000000010a047890 */ /* 0x000fe4000fffe0ff */
[----:B------:R-:W-:Y:S02]  /*3670*/  UIADD3 UR25, UPT, UPT, UR5, 0x20, URZ ;  /* 0x0000002005197890 */ /* 0x000fe4000fffe0ff */
[----:B------:R-:W-:Y:S01]  /*3680*/  UISETP.NE.AND UP1, UPT, UR4, 0x4, UPT ;  /* 0x000000040400788c */ /* 0x000fe2000bf25270 */
[----:B------:R-:W-:Y:S01]  /*3690*/  PLOP3.LUT P0, PT, PT, PT, UP0, 0x80, 0x8 ;  /* 0x000000000008781c */ /* 0x000fe20003f0f008 */
[----:B------:R-:W-:Y:S02]  /*36a0*/  UIADD3 UR22, UPT, UPT, UR22, -0x1, URZ ;  /* 0xffffffff16167890 */ /* 0x000fe4000fffe0ff */
[----:B------:R-:W-:Y:S02]  /*36b0*/  USEL UR6, URZ, 0x1, UP1 ;  /* 0x00000001ff067887 */ /* 0x000fe40008800000 */
[----:B------:R-:W-:Y:S01]  /*36c0*/  USEL UR24, UR4, URZ, UP1 ;  /* 0x000000ff04187287 */ /* 0x000fe20008800000 */
[----:B------:R-:W-:Y:S01]  /*36d0*/  UMOV UR7, 0x40004040 ;  /* 0x4000404000077882 */ /* 0x000fe20000000000 */
[----:B------:R-:W-:Y:S02]  /*36e0*/  UMOV UR5, 0x40004040 ;  /* 0x4000404000057882 */ /* 0x000fe40000000000 */
[----:B------:R-:W-:Y:S01]  /*36f0*/  @UP0 ULEA UR4, UR24, UR26, 0x3 ;  /* 0x0000001a18040291 */ /* 0x000fe2000f8e18ff */
[----:B------:R-:W-:Y:S01]  /*3700*/  LOP3.LUT R8, R8, UR6, RZ, 0x3c, !PT ;  /* 0x0000000608087c12 */ /* 0x000fe2000f8e3cff */
[----:B------:R-:W-:Y:S01]  /*3710*/  ULEA UR6, UR10, UR29, 0xa ;  /* 0x0000001d0a067291 */ /* 0x000fe2000f8e50ff */
[----:B------:R-:W-:Y:S02]  /*3720*/  UMOV UR21, 0x40004040 ;  /* 0x4000404000157882 */ /* 0x000fe40000000000 */
[----:B-1----:R-:W-:Y:S01]  /*3730*/  @P0 SHF.L.U32 R0, R8, 0x1f, RZ ;  /* 0x0000001f08000819 */ /* 0x002fe200000006ff */
[----:B------:R-:W-:Y:S02]  /*3740*/  UIADD3 UR20, UPT, UPT, UR6, 0x2, URZ ;  /* 0x0000000206147890 */ /* 0x000fe4000fffe0ff */
[----:B------:R-:W-:Y:S01]  /*3750*/  UIADD3 UR16, UPT, UPT, UR6, 0x4, URZ ;  /* 0x0000000406107890 */ /* 0x000fe2000fffe0ff */
[----:B------:R2:W3:Y:S01]  /*3760*/  @P0 SYNCS.PHASECHK.TRANS64.TRYWAIT P2, [UR4], R0 ;  /* 0x00000000ff0005a7 */ /* 0x0004e20008041104 */
[----:B------:R-:W-:Y:S02]  /*3770*/  ULEA UR4, UR10, UR28, 0x9 ;  /* 0x0000001c0a047291 */ /* 0x000fe4000f8e48ff */
[----:B------:R-:W-:Y:S02]  /*3780*/  UIADD3 UR12, UPT, UPT, UR6, 0x6, URZ ;  /* 0x00000006060c7890 */ /* 0x000fe4000fffe0ff */
[----:B------:R-:W-:Y:S02]  /*3790*/  UIADD3 UR18, UPT, UPT, UR4, 0x2, URZ ;  /* 0x0000000204127890 */ /* 0x000fe4000fffe0ff */
[----:B------:R-:W-:Y:S02]  /*37a0*/  UIADD3 UR14, UPT, UPT, UR4, 0x4, URZ ;  /* 0x00000004040e7890 */ /* 0x000fe4000fffe0ff */
[----:B------:R-:W-:Y:S01]  /*37b0*/  UIADD3 UR8, UPT, UPT, UR4, 0x6, URZ ;  /* 0x0000000604087890 */ /* 0x000fe2000fffe0ff */
[----:B------:R2:W-:Y:S01]  /*37c0*/  UTCHMMA gdesc[UR4], gdesc[UR6], tmem[UR11], tmem[UR38], idesc[UR39], UP2 ;  /* 0x00ff2606040075ea */ /* 0x0005e2000900000b */
[----:B------:R-:W-:Y:S01]  /*37d0*/  UPLOP3.LUT UP2, UPT, UPT, UPT, UPT, 0x80, 0x8 ;  /* 0x000000000008789c */ /* 0x000fe20003f4f070 */
[----:B------:R-:W-:Y:S01]  /*37e0*/  UMOV UR19, 0x40004040 ;  /* 0x4000404000137882 */ /* 0x000fe20000000000 */
[----:B------:R-:W-:Y:S01]  /*37f0*/  UMOV UR17, 0x40004040 ;  /* 0x4000404000117882 */ /* 0x000fe20000000000 */
[----:B------:R2:W-:Y:S01]  /*3800*/  UTCHMMA gdesc[UR18], gdesc[UR20], tmem[UR11], tmem[UR36], idesc[UR37], UPT ;  /* 0x00ff2414120075ea */ /* 0x0005e2000b80000b */
[----:B------:R-:W-:Y:S01]  /*3810*/  UMOV UR15, 0x40004040 ;  /* 0x40004040000f7882 */ /* 0x000fe20000000000 */
[----:B------:R-:W-:Y:S01]  /*3820*/  UMOV UR13, 0x40004040 ;  /* 0x40004040000d7882 */ /* 0x000fe20000000000 */
[----:B------:R-:W-:Y:S01]  /*3830*/  UMOV UR9, 0x40004040 ;  /* 0x4000404000097882 */ /* 0x000fe20000000000 */
[----:B------:R2:W-:Y:S01]  /*3840*/  UTCHMMA gdesc[UR14], gdesc[UR16], tmem[UR11], tmem[UR34], idesc[UR35], UPT ;  /* 0x00ff22100e0075ea */ /* 0x0005e2000b80000b */
[----:B------:R2:W-:Y:S01]  /*3850*/  UTCHMMA gdesc[UR8], gdesc[UR12], tmem[UR11], tmem[UR32], idesc[UR33], UPT ;  /* 0x00ff200c080075ea */ /* 0x0005e2000b80000b */
[----:B------:R2:W-:Y:S01]  /*3860*/  UTCBAR.MULTICAST [UR25], URZ, UR27 ;  /* 0x000000ff190073e9 */ /* 0x0005e2000800081b */
[----:B------:R-:W-:Y:S01]  /*3870*/  UMOV UR10, UR24 ;  /* 0x00000018000a7c82 */ /* 0x000fe20008000000 */
[----:B------:R-:W-:Y:S05]  /*3880*/  BRA.U UP3, `(.L_x_65) ;  /* 0xfffffffd03507547 */ /* 0x000fea000b83ffff */
.L_x_62:
[----:B--2---:R-:W-:Y:S01]  /*3890*/  UIADD3 UR4, UPT, UPT, UR30, 0x1, URZ ;  /* 0x000000011e047890 */ /* 0x004fe2000fffe0ff */
[C---:B------:R-:W-:Y:S01]  /*38a0*/  ISETP.NE.AND P0, PT, R10.reuse, 0x2, PT ;  /* 0x000000020a00780c */ /* 0x040fe20003f05270 */
[----:B------:R-:W-:Y:S02]  /*38b0*/  UIADD3 UR5, UPT, UPT, UR31, 0xb0, URZ ;  /* 0x000000b01f057890 */ /* 0x000fe4000fffe0ff */
[----:B------:R-:W-:Y:S01]  /*38c0*/  UISETP.NE.AND UP0, UPT, UR4, 0x4, UPT ;  /* 0x000000040400788c */ /* 0x000fe2000bf05270 */
[----:B-1----:R-:W-:Y:S02]  /*38d0*/  SEL R0, RZ, 0x1, P0 ;  /* 0x00000001ff007807 */ /* 0x002fe40000000000 */
[----:B------:R-:W-:Y:S01]  /*38e0*/  SEL R10, R10, RZ, P0 ;  /* 0x000000ff0a0a7207 */ /* 0x000fe20000000000 */
[----:B------:R-:W-:Y:S01]  /*38f0*/  USEL UR6, URZ, 0x1, UP0 ;  /* 0x00000001ff067887 */ /* 0x000fe20008000000 */
[----:B------:R-:W-:Y:S01]  /*3900*/  LOP3.LUT R9, R9, R0, RZ, 0x3c, !PT ;  /* 0x0000000009097212 */ /* 0x000fe200078e3cff */
[----:B------:R-:W-:Y:S01]  /*3910*/  USEL UR30, UR4, URZ, UP0 ;  /* 0x000000ff041e7287 */ /* 0x000fe20008000000 */
[----:B------:R1:W-:Y:S03]  /*3920*/  UTCBAR [UR5], URZ ;  /* 0x000000ff050073e9 */ /* 0x0003e600080000ff */
[----:B------:R-:W-:Y:S01]  /*3930*/  LOP3.LUT R11, R11, UR6, RZ, 0x3c, !PT ;  /* 0x000000060b0b7c12 */ /* 0x000fe2000f8e3cff */
[----:B------:R-:W-:Y:S07]  /*3940*/  @P1 BRA `(.L_x_66) ;  /* 0xfffffff800881947 */ /* 0x000fee000383ffff */
[----:B------:R-:W2:Y:S01]  /*3950*/  S2UR UR8, SR_CgaCtaId ;  /* 0x00000000000879c3 */ /* 0x000ea20000008800 */
[----:B------:R-:W-:Y:S01]  /*3960*/  ELECT P0, URZ, PT ;  /* 0x0000000000ff782f */ /* 0x000fe20003800000 */
[----:B------:R-:W-:Y:S01]  /*3970*/  IMAD.MOV.U32 R0, RZ, RZ, 0x1 ;  /* 0x00000001ff007424 */ /* 0x000fe200078e00ff */
[----:B------:R-:W-:Y:S01]  /*3980*/  UIADD3 UR26, UPT, UPT, UR26, 0xd0, URZ ;  /* 0x000000d01a1a7890 */ /* 0x000fe2000fffe0ff */
[----:B------:R-:W-:Y:S01]  /*3990*/  SHF.L.U32 R2, R11, 0x1f, RZ ;  /* 0x0000001f0b027819 */ /* 0x000fe200000006ff */
[----:B------:R-:W-:-:S03]  /*39a0*/  UMOV UR4, 0x40 ;  /* 0x0000004000047882 */ /* 0x000fc60000000000 */
[----:B------:R-:W-:Y:S01]  /*39b0*/  UVIRTCOUNT.DEALLOC.SMPOOL 0x80 ;  /* 0x000000800000784c */ /* 0x000fe20000000000 */
[----:B--2---:R-:W-:Y:S02]  /*39c0*/  ULEA UR8, UR8, UR4, 0x18 ;  /* 0x0000000408087291 */ /* 0x004fe4000f8ec0ff */
[----:B------:R-:W-:-:S07]  /*39d0*/  ULEA UR4, UR30, UR26, 0x3 ;  /* 0x0000001a1e047291 */ /* 0x000fce000f8e18ff */
[----:B------:R2:W-:Y:S02]  /*39e0*/  @P0 STS.U8 [UR8+0x1c], R0 ;  /* 0x00001c00ff000988 */ /* 0x0005e40008000008 */
[----:B------:R-:W4:Y:S02]  /*39f0*/  SYNCS.PHASECHK.TRANS64.TRYWAIT P0, [UR4], R2 ;  /* 0x00000002ff0075a7 */ /* 0x000f240008001104 */
[----:B--2-4-:R-:W-:Y:S05]  /*3a00*/  @!P0 BRA `(.L_x_67) ;  /* 0x00000050003c8947 */ /* 0x014fea0003800000 */
.L_x_158:
[----:B------:R-:W-:-:S04]  /*3a10*/  UIADD3 UR4, UPT, UPT, UR30, 0x1, URZ ;  /* 0x000000011e047890 */ /* 0x000fc8000fffe0ff */
[----:B------:R-:W-:-:S04]  /*3a20*/  UISETP.NE.AND UP0, UPT, UR4, 0x4, UPT ;  /* 0x000000040400788c */ /* 0x000fc8000bf05270 */
[----:B------:R-:W-:Y:S02]  /*3a30*/  USEL UR6, URZ, 0x1, UP0 ;  /* 0x00000001ff067887 */ /* 0x000fe40008000000 */
[----:B------:R-:W-:-:S04]  /*3a40*/  USEL UR4, UR4, URZ, UP0 ;  /* 0x000000ff04047287 */ /* 0x000fc80008000000 */
[----:B-1----:R-:W-:Y:S01]  /*3a50*/  ULEA UR5, UR4, UR26, 0x3 ;  /* 0x0000001a04057291 */ /* 0x002fe2000f8e18ff */
[----:B--2---:R-:W-:-:S04]  /*3a60*/  LOP3.LUT R2, R11, UR6, RZ, 0x3c, !PT ;  /* 0x000000060b027c12 */ /* 0x004fc8000f8e3cff */
[----:B------:R-:W-:-:S04]  /*3a70*/  SHF.L.U32 R3, R2, 0x1f, RZ ;  /* 0x0000001f02037819 */ /* 0x000fc800000006ff */
[----:B------:R-:W1:Y:S02]  /*3a80*/  SYNCS.PHASECHK.TRANS64.TRYWAIT P0, [UR5], R3 ;  /* 0x00000003ff0075a7 */ /* 0x000e640008001105 */
[----:B-1----:R-:W-:Y:S05]  /*3a90*/  @!P0 BRA `(.L_x_68) ;  /* 0x0000005000308947 */ /* 0x002fea0003800000 */
.L_x_160:
        /* <DEDUP_REMOVED lines=9> */
.L_x_162:
[----:B------:R-:W-:-:S04]  /*3b30*/  UIADD3 UR4, UPT, UPT, UR4, 0x1, URZ ;  /* 0x0000000104047890 */ /* 0x000fc8000fffe0ff */
[----:B------:R-:W-:-:S04]  /*3b40*/  UISETP.NE.AND UP0, UPT, UR4, 0x4, UPT ;  /* 0x000000040400788c */ /* 0x000fc8000bf05270 */
[----:B------:R-:W-:Y:S02]  /*3b50*/  USEL UR5, URZ, 0x1, UP0 ;  /* 0x00000001ff057887 */ /* 0x000fe40008000000 */
[----:B------:R-:W-:-:S04]  /*3b60*/  USEL UR4, UR4, URZ, UP0 ;  /* 0x000000ff04047287 */ /* 0x000fc80008000000 */
[----:B------:R-:W-:Y:S01]  /*3b70*/  ULEA UR4, UR4, UR26, 0x3 ;  /* 0x0000001a04047291 */ /* 0x000fe2000f8e18ff */
[----:B------:R-:W-:-:S04]  /*3b80*/  LOP3.LUT R2, R2, UR5, RZ, 0x3c, !PT ;  /* 0x0000000502027c12 */ /* 0x000fc8000f8e3cff */
[----:B------:R-:W-:-:S04]  /*3b90*/  SHF.L.U32 R2, R2, 0x1f, RZ ;  /* 0x0000001f02027819 */ /* 0x000fc800000006ff */
[----:B------:R-:W2:Y:S02]  /*3ba0*/  SYNCS.PHASECHK.TRANS64.TRYWAIT P0, [UR4], R2 ;  /* 0x00000002ff0075a7 */ /* 0x000ea40008001104 */
[----:B--2---:R-:W-:Y:S05]  /*3bb0*/  @!P0 BRA `(.L_x_70) ;  /* 0x0000005000188947 */ /* 0x004fea0003800000 */
.L_x_164:
[----:B------:R-:W-:Y:S01]  /*3bc0*/  NOP ;  /* 0x0000000000007918 */ /* 0x000fe20000000000 */
[----:B-1----:R-:W1:Y:S01]  /*3bd0*/  LDS R0, [UR8+0x14] ;  /* 0x00001408ff007984 */ /* 0x002e620008000800 */
[----:B------:R-:W-:Y:S01]  /*3be0*/  ULOP3.LUT UR4, UR42, 0xffff, URZ, 0xc0, !UPT ;  /* 0x0000ffff2a047892 */ /* 0x000fe2000f8ec0ff */
[----:B------:R-:W-:Y:S01]  /*3bf0*/  UMOV UR5, 0xffff ;  /* 0x0000ffff00057882 */ /* 0x000fe20000000000 */
[----:B------:R-:W-:Y:S02]  /*3c00*/  UMOV UR6, 0x1 ;  /* 0x0000000100067882 */ /* 0x000fe40000000000 */
[----:B------:R-:W-:-:S04]  /*3c10*/  USHF.R.U32.HI UR4, URZ, 0x5, UR4 ;  /* 0x00000005ff047899 */ /* 0x000fc80008011604 */
[----:B------:R-:W-:Y:S02]  /*3c20*/  USHF.L.U32 UR5, UR5, UR4, URZ ;  /* 0x0000000405057299 */ /* 0x000fe400080006ff */
[----:B------:R-:W-:-:S04]  /*3c30*/  USHF.L.U32 UR4, UR6, UR4, URZ ;  /* 0x0000000406047299 */ /* 0x000fc800080006ff */
[----:B-1----:R-:W-:-:S04]  /*3c40*/  LOP3.LUT R0, R0, UR5, RZ, 0xc0, !PT ;  /* 0x0000000500007c12 */ /* 0x002fc8000f8ec0ff */
[----:B------:R-:W-:-:S13]  /*3c50*/  ISETP.NE.AND P0, PT, R0, UR5, PT ;  /* 0x0000000500007c0c */ /* 0x000fda000bf05270 */
[----:B------:R-:W-:Y:S05]  /*3c60*/  @P0 BRA `(.L_x_71) ;  /* 0x0000000000580947 */ /* 0x000fea0003800000 */
[----:B------:R-:W1:Y:S02]  /*3c70*/  LDS R0, [UR8+0x18] ;  /* 0x00001808ff007984 */ /* 0x000e640008000800 */
[----:B-1----:R-:W-:-:S04]  /*3c80*/  LOP3.LUT R0, R0, UR4, RZ, 0xc0, !PT ;  /* 0x0000000400007c12 */ /* 0x002fc8000f8ec0ff */
[----:B------:R-:W-:-:S13]  /*3c90*/  ISETP.NE.AND P0, PT, R0, UR4, PT ;  /* 0x0000000400007c0c */ /* 0x000fda000bf05270 */
[----:B------:R-:W-:Y:S05]  /*3ca0*/  @P0 BRA `(.L_x_72) ;  /* 0x00000000003c0947 */ /* 0x000fea0003800000 */
[----:B------:R-:W1:Y:S01]  /*3cb0*/  S2R R2, SR_LANEID ;  /* 0x0000000000027919 */ /* 0x000e620000000000 */
[----:B------:R-:W-:-:S06]  /*3cc0*/  ULOP3.LUT UR5, URZ, UR5, URZ, 0x33, !UPT ;  /* 0x00000005ff057292 */ /* 0x000fcc000f8e33ff */
[----:B------:R-:W-:-:S04]  /*3cd0*/  IMAD.U32 R0, RZ, RZ, UR5 ;  /* 0x00000005ff007e24 */ /* 0x000fc8000f8e00ff */
[----:B------:R2:W4:Y:S02]  /*3ce0*/  REDUX UR7, R0 ;  /* 0x00000000000773c4 */ /* 0x0005240000000000 */
[----:B------:R1:W-:Y:S01]  /*3cf0*/  UTCATOMSWS.AND URZ, UR5 ;  /* 0x0000000500ff79e3 */ /* 0x0003e20008000000 */
[----:B--2---:R-:W-:Y:S01]  /*3d00*/  LOP3.LUT R0, RZ, UR4, RZ, 0x33, !PT ;  /* 0x00000004ff007c12 */ /* 0x004fe2000f8e33ff */
[----:B------:R-:W-:Y:S02]  /*3d10*/  VOTEU.ANY UR4, UPT, PT ;  /* 0x0000000000047886 */ /* 0x000fe400038e0100 */
[----:B------:R-:W-:Y:S02]  /*3d20*/  UFLO.U32 UR4, UR4 ;  /* 0x00000004000472bd */ /* 0x000fe400080e0000 */
[----:B------:R-:W2:Y:S04]  /*3d30*/  REDUX UR6, R0 ;  /* 0x00000000000673c4 */ /* 0x000ea80000000000 */
[----:B-1----:R-:W-:-:S02]  /*3d40*/  ISETP.EQ.U32.AND P0, PT, R2, UR4, PT ;  /* 0x0000000402007c0c */ /* 0x002fc4000bf02070 */
[----:B----4-:R-:W-:-:S11]  /*3d50*/  MOV R2, UR7 ;  /* 0x0000000700027c02 */ /* 0x010fd60008000f00 */
[----:B------:R1:W-:Y:S01]  /*3d60*/  @P0 ATOMS.AND RZ, [UR8+0x14], R2 ;  /* 0x00001402ffff098c */ /* 0x0003e2000a800008 */
[----:B--2---:R-:W-:-:S05]  /*3d70*/  IMAD.U32 R0, RZ, RZ, UR6 ;  /* 0x00000006ff007e24 */ /* 0x004fca000f8e00ff */
[----:B------:R1:W-:Y:S01]  /*3d80*/  @P0 ATOMS.AND RZ, [UR8+0x18], R0 ;  /* 0x00001800ffff098c */ /* 0x0003e2000a800008 */
[----:B------:R-:W-:Y:S05]  /*3d90*/  BRA `(.L_x_73) ;  /* 0x0000000000147947 */ /* 0x000fea0003800000 */
.L_x_72:
[----:B------:R-:W-:Y:S02]  /*3da0*/  MOV R2, 0x3dc0 ;  /* 0x00003dc000027802 */ /* 0x000fe40000000f00 */
[----:B---3-5:R-:W-:Y:S05]  /*3db0*/  CALL.REL.NOINC `($__internal_0_$__cuda_sm10x_tcgen05_guardrail_trap_col_being_dealloced_not_returned_by_alloc) ;  /* 0x0000005400007944 */ /* 0x028fea0003c00000 */
[----:B------:R-:W-:Y:S05]  /*3dc0*/  BRA `(.L_x_73) ;  /* 0x0000000000087947 */ /* 0x000fea0003800000 */
.L_x_71:
[----:B------:R-:W-:Y:S02]  /*3dd0*/  MOV R2, 0x3df0 ;  /* 0x00003df000027802 */ /* 0x000fe40000000f00 */
[----:B---3-5:R-:W-:Y:S05]  /*3de0*/  CALL.REL.NOINC `($__internal_2_$__cuda_sm10x_tcgen05_guardrail_trap_unallocated_columns_being_dealloced) ;  /* 0x00000054000c7944 */ /* 0x028fea0003c00000 */
.L_x_73:
[----:B------:R-:W-:Y:S01]  /*3df0*/  NOP ;  /* 0x0000000000007918 */ /* 0x000fe20000000000 */
[----:B------:R-:W-:Y:S05]  /*3e00*/  EXIT ;  /* 0x000000000000794d */ /* 0x000fea0003800000 */
.L_x_55:
[----:B------:R-:W-:-:S09]  /*3e10*/  UISETP.NE.OR UP0, UPT, UR18, 0x3, !UP3 ;  /* 0x000000031200788c */ /* 0x000fd2000df05670 */
[----:B------:R-:W-:Y:S05]  /*3e20*/  BRA.U UP0, `(.L_x_74) ;  /* 0x0000001100887547 */ /* 0x000fea000b800000 */
[----:B------:R-:W2:Y:S01]  /*3e30*/  LDCU.64 UR4, c[0x0][0x888] ;  /* 0x00011100ff0477ac */ /* 0x000ea20008000a00 */
[----:B------:R-:W3:Y:S01]  /*3e40*/  S2UR UR8, SR_CgaCtaId ;  /* 0x00000000000879c3 */ /* 0x000ee20000008800 */
[----:B------:R-:W-:Y:S02]  /*3e50*/  HFMA2 R9, -RZ, RZ, 0, 0 ;  /* 0x00000000ff097431 */ /* 0x000fe400000001ff */
[----:B------:R-:W-:Y:S01]  /*3e60*/  IMAD.MOV.U32 R11, RZ, RZ, 0x1 ;  /* 0x00000001ff0b7424 */ /* 0x000fe200078e00ff */
[----:B------:R-:W4:Y:S01]  /*3e70*/  LDCU UR40, c[0x0][0x370] ;  /* 0x00006e00ff2877ac */ /* 0x000f220008000800 */
[----:B------:R-:W-:Y:S01]  /*3e80*/  IMAD.MOV.U32 R10, RZ, RZ, RZ ;  /* 0x000000ffff0a7224 */ /* 0x000fe200078e00ff */
[----:B------:R-:W-:Y:S01]  /*3e90*/  MOV R3, 0x1000 ;  /* 0x0000100000037802 */ /* 0x000fe20000000f00 */
[----:B------:R-:W4:Y:S01]  /*3ea0*/  LDCU.128 UR44, c[0x0][0xb10] ;  /* 0x00016200ff2c77ac */ /* 0x000f220008000c00 */
[----:B------:R-:W1:Y:S01]  /*3eb0*/  LDC.64 R12, c[0x0][0x348] ;  /* 0x0000d200ff0c7b82 */ /* 0x000e620000000a00 */
[----:B------:R-:W3:Y:S01]  /*3ec0*/  LDCU UR37, c[0x0][0x374] ;  /* 0x00006e80ff2577ac */ /* 0x000ee20008000800 */
[----:B------:R-:W3:Y:S01]  /*3ed0*/  LDCU.64 UR38, c[0x0][0x890] ;  /* 0x00011200ff2677ac */ /* 0x000ee20008000a00 */
[----:B------:R-:W3:Y:S01]  /*3ee0*/  LDCU UR15, c[0x0][0xb0c] ;  /* 0x00016180ff0f77ac */ /* 0x000ee20008000800 */
[----:B--2---:R-:W-:Y:S01]  /*3ef0*/  UISETP.NE.U32.AND UP0, UPT, UR4, URZ, UPT ;  /* 0x000000ff0400728c */ /* 0x004fe2000bf05070 */
[----:B------:R-:W2:Y:S01]  /*3f00*/  LDCU UR54, c[0x0][0xb20] ;  /* 0x00016400ff3677ac */ /* 0x000ea20008000800 */
[----:B------:R-:W2:Y:S01]  /*3f10*/  LDCU UR4, c[0x0][0xb30] ;  /* 0x00016600ff0477ac */ /* 0x000ea20008000800 */
[----:B------:R-:W-:Y:S01]  /*3f20*/  UMOV UR21, 0x400 ;  /* 0x0000040000157882 */ /* 0x000fe20000000000 */
[----:B----4-:R-:W-:-:S02]  /*3f30*/  UIMAD.WIDE.U32 UR52, UR40, UR44, URZ ;  /* 0x0000002c283472a5 */ /* 0x010fc4000f8e00ff */
[----:B---3--:R-:W-:Y:S02]  /*3f40*/  UIMAD.WIDE.U32 UR6, UR37, UR47, URZ ;  /* 0x0000002f250672a5 */ /* 0x008fe4000f8e00ff */
[----:B------:R-:W-:Y:S02]  /*3f50*/  ULEA UR21, UR8, UR21, 0x18 ;  /* 0x0000001508157291 */ /* 0x000fe4000f8ec0ff */
[----:B------:R-:W-:Y:S02]  /*3f60*/  USEL UR41, URZ, 0x1, UP6 ;  /* 0x00000001ff297887 */ /* 0x000fe4000b000000 */
[----:B------:R-:W-:Y:S02]  /*3f70*/  UISETP.NE.U32.AND UP6, UPT, UR38, URZ, UPT ;  /* 0x000000ff2600728c */ /* 0x000fe4000bfc5070 */
[----:B------:R-:W-:Y:S02]  /*3f80*/  UIADD3 UR43, UPT, UPT, UR21, 0x58, URZ ;  /* 0x00000058152b7890 */ /* 0x000fe4000fffe0ff */
[----:B------:R-:W-:-:S02]  /*3f90*/  UIADD3 UR33, UPT, UPT, UR21, 0x40, URZ ;  /* 0x0000004015217890 */ /* 0x000fc4000fffe0ff */
[----:B------:R-:W-:Y:S02]  /*3fa0*/  UIADD3 UR25, UPT, UPT, UR21, 0x48, URZ ;  /* 0x0000004815197890 */ /* 0x000fe4000fffe0ff */
[----:B------:R-:W-:Y:S02]  /*3fb0*/  UIADD3 UR17, UPT, UPT, UR21, 0x50, URZ ;  /* 0x0000005015117890 */ /* 0x000fe4000fffe0ff */
[----:B------:R-:W-:Y:S02]  /*3fc0*/  UISETP.NE.AND.EX UP5, UPT, UR5, URZ, UPT, UP0 ;  /* 0x000000ff0500728c */ /* 0x000fe4000bfa5300 */
[----:B------:R-:W-:Y:S01]  /*3fd0*/  UISETP.NE.AND UP0, UPT, UR42, 0x1, UPT ;  /* 0x000000012a00788c */ /* 0x000fe2000bf05270 */
[----:B------:R-:W-:Y:S01]  /*3fe0*/  UMOV UR52, UR53 ;  /* 0x0000003500347c82 */ /* 0x000fe20008000000 */
[----:B------:R-:W-:Y:S01]  /*3ff0*/  UMOV UR51, UR7 ;  /* 0x0000000700337c82 */ /* 0x000fe20008000000 */
[----:B------:R-:W-:Y:S02]  /*4000*/  UISETP.NE.AND UP0, UPT, UR15, 0x1, UPT ;  /* 0x000000010f00788c */ /* 0x000fe4000bf05270 */
[----:B------:R-:W-:-:S02]  /*4010*/  UPLOP3.LUT UP4, UPT, UPT, UPT, UPT, 0x40, 0x4 ;  /* 0x000000000004789c */ /* 0x000fc40003f8e870 */
[----:B------:R-:W-:Y:S01]  /*4020*/  UISETP.GE.AND UP2, UPT, UR42, 0x1, UPT ;  /* 0x000000012a00788c */ /* 0x000fe2000bf46270 */
[----:B------:R-:W3:Y:S01]  /*4030*/  LDCU.64 UR22, c[0x0][0xb28] ;  /* 0x00016500ff1677ac */ /* 0x000ee20008000a00 */
[----:B------:R-:W-:Y:S02]  /*4040*/  UISETP.NE.AND.EX UP6, UPT, UR39, URZ, UPT, UP6 ;  /* 0x000000ff2700728c */ /* 0x000fe4000bfc5360 */
[----:B------:R-:W-:Y:S02]  /*4050*/  UPRMT UR43, UR8, 0x654, UR43 ;  /* 0x00000654082b7896 */ /* 0x000fe4000800002b */
[----:B------:R-:W-:Y:S02]  /*4060*/  UPRMT UR50, UR8, 0x654, UR33 ;  /* 0x0000065408327896 */ /* 0x000fe40008000021 */
[----:B------:R-:W-:Y:S02]  /*4070*/  UPRMT UR49, UR8, 0x654, UR25 ;  /* 0x0000065408317896 */ /* 0x000fe40008000019 */
[----:B------:R-:W-:-:S02]  /*4080*/  UPRMT UR48, UR8, 0x654, UR17 ;  /* 0x0000065408307896 */ /* 0x000fc40008000011 */
[----:B------:R-:W-:Y:S02]  /*4090*/  USHF.R.U32.HI UR52, URZ, UR45, UR52 ;  /* 0x0000002dff347299 */ /* 0x000fe40008011634 */
[----:B--2---:R-:W-:Y:S02]  /*40a0*/  USHF.R.U32.HI UR51, URZ, UR54, UR51 ;  /* 0x00000036ff337299 */ /* 0x004fe40008011633 */
[----:B------:R-:W-:Y:S02]  /*40b0*/  UISETP.NE.AND UP0, UPT, UR46, 0x1, UPT ;  /* 0x000000012e00788c */ /* 0x000fe4000bf05270 */
[----:B-1----:R-:W-:-:S11]  /*40c0*/  UISETP.NE.AND UP3, UPT, UR4, 0x1, UPT ;  /* 0x000000010400788c */ /* 0x002fd6000bf65270 */
.L_x_85:
[C---:B------:R-:W-:Y:S02]  /*40d0*/  LEA R8, R10.reuse, UR21, 0x3 ;  /* 0x000000150a087c11 */ /* 0x040fe4000f8e18ff */
[----:B------:R-:W-:Y:S02]  /*40e0*/  SHF.L.U32 R0, R9, 0x1f, RZ ;  /* 0x0000001f09007819 */ /* 0x000fe400000006ff */
[----:B------:R-:W-:Y:S02]  /*40f0*/  LEA R4, R10, UR21, 0x4 ;  /* 0x000000150a047c11 */ /* 0x000fe4000f8e20ff */
[----:B-1----:R-:W1:Y:S02]  /*4100*/  SYNCS.PHASECHK.TRANS64.TRYWAIT P0, [R8+URZ+0x90], R0 ;  /* 0x00009000080075a7 */ /* 0x002e6400080011ff */
[----:B-1----:R-:W-:Y:S05]  /*4110*/  @!P0 BRA `(.L_x_75) ;  /* 0x0000004800d88947 */ /* 0x002fea0003800000 */
.L_x_165:
[----:B------:R-:W2:Y:S01]  /*4120*/  LDS.128 R4, [R4+0x120] ;  /* 0x0001200004047984 */ /* 0x000ea20000000c00 */
[----:B------:R-:W-:Y:S01]  /*4130*/  UISETP.GE.AND UP0, UPT, UR42, 0x1, UPT ;  /* 0x000000012a00788c */ /* 0x000fe2000bf06270 */
[----:B------:R-:W-:Y:S01]  /*4140*/  @!PT LDS RZ, [RZ] ;  /* 0x00000000fffff984 */ /* 0x000fe20000000800 */
[----:B------:R-:W-:Y:S01]  /*4150*/  @!PT LDS RZ, [RZ] ;  /* 0x00000000fffff984 */ /* 0x000fe20000000800 */
[----:B------:R-:W-:Y:S01]  /*4160*/  @!PT LDS RZ, [RZ] ;  /* 0x00000000fffff984 */ /* 0x000fe20000000800 */
[----:B------:R-:W-:Y:S01]  /*4170*/  @!PT LDS RZ, [RZ] ;  /* 0x00000000fffff984 */ /* 0x000fe20000000800 */
[----:B------:R4:W-:Y:S06]  /*4180*/  MEMBAR.ALL.CTA ;  /* 0x0000000000007992 */ /* 0x0009ec0000008000 */
[----:B----4-:R-:W4:Y:S01]  /*4190*/  FENCE.VIEW.ASYNC.S ;  /* 0x00000000000073c6 */ /* 0x010f220000000000 */
[----:B--2---:R-:W-:Y:S11]  /*41a0*/  LOP3.LUT P0, RZ, R6, 0x1, RZ, 0xc0, !PT ;  /* 0x0000000106ff7812 */ /* 0x004ff6000780c0ff */
[----:B------:R-:W-:Y:S02]  /*41b0*/  @!UPT UIADD3 URZ, UPT, UPT, URZ, URZ, URZ ;  /* 0x000000fffffff290 */ /* 0x000fe4000fffe0ff */
[----:B----4-:R-:W-:Y:S01]  /*41c0*/  VOTEU.ANY UP2, P0 ;  /* 0x0000000000ff7886 */ /* 0x010fe20000040100 */
[----:B------:R-:W-:Y:S11]  /*41d0*/  PLOP3.LUT P0, PT, PT, PT, UP2, 0x80, 0x8 ;  /* 0x000000000008781c */ /* 0x000ff60003f0f028 */
[----:B------:R-:W-:Y:S02]  /*41e0*/  @!UPT UIADD3 URZ, UPT, UPT, URZ, URZ, URZ ;  /* 0x000000fffffff290 */ /* 0x000fe4000fffe0ff */
[----:B-1----:R-:W-:Y:S02]  /*41f0*/  @P0 SHF.R.U32.HI R0, RZ, 0x10, R5 ;  /* 0x00000010ff000819 */ /* 0x002fe40000011605 */
[----:B------:R-:W-:Y:S02]  /*4200*/  @P0 MOV R2, R4 ;  /* 0x0000000400020202 */ /* 0x000fe40000000f00 */
[----:B------:R-:W-:Y:S01]  /*4210*/  @P0 R2UR UR4, R0 ;  /* 0x00000000000402ca */ /* 0x000fe200000e0000 */
[----:B------:R-:W-:Y:S01]  /*4220*/  VIADD R0, R8, 0xa0 ;  /* 0x000000a008007836 */ /* 0x000fe20000000000 */
[----:B------:R-:W-:Y:S02]  /*4230*/  @P0 LOP3.LUT R4, R5, 0xffff, RZ, 0xc0, !PT ;  /* 0x0000ffff05040812 */ /* 0x000fe400078ec0ff */
[----:B------:R-:W-:Y:S02]  /*4240*/  @P0 R2UR UR6, R2 ;  /* 0x00000000020602ca */ /* 0x000fe400000e0000 */
[----:B------:R-:W-:Y:S02]  /*4250*/  PRMT R0, RZ, 0x654, R0 ;  /* 0x00000654ff007816 */ /* 0x000fe40000000000 */
[----:B------:R-:W-:Y:S02]  /*4260*/  @P0 R2UR UR5, R4 ;  /* 0x00000000040502ca */ /* 0x000fe400000e0000 */
[----:B------:R1:W-:Y:S03]  /*4270*/  SYNCS.ARRIVE.TRANS64.RED.A1T0 RZ, [R0+URZ], RZ ;  /* 0x000000ff00ff79a7 */ /* 0x0003e600081004ff */
[----:B------:R-:W-:Y:S04]  /*4280*/  @UP2 UMOV UR29, UR4 ;  /* 0x00000004001d2c82 */ /* 0x000fe80008000000 */
[----:B------:R-:W-:Y:S04]  /*4290*/  @UP2 UMOV UR14, UR6 ;  /* 0x00000006000e2c82 */ /* 0x000fe80008000000 */
[----:B------:R-:W-:Y:S01]  /*42a0*/  @UP2 UMOV UR13, UR5 ;  /* 0x00000005000d2c82 */ /* 0x000fe20008000000 */
[----:B------:R-:W-:Y:S05]  /*42b0*/  BRA.U !UP0, `(.L_x_76) ;  /* 0x0000000108c07547 */ /* 0x000fea000b800000 */
[----:B------:R-:W-:Y:S02]  /*42c0*/  UIMAD.WIDE.U32 UR18, UR13, UR47, URZ ;  /* 0x0000002f0d1272a5 */ /* 0x000fe4000f8e00ff */
[----:B------:R-:W-:Y:S02]  /*42d0*/  UP2UR UR16, UPR, URZ, 0x4 ;  /* 0x00000004ff107883 */ /* 0x000fe40008000000 */
[----:B------:R-:W-:Y:S02]  /*42e0*/  UISETP.NE.AND UP2, UPT, UR46, 0x1, UPT ;  /* 0x000000012e00788c */ /* 0x000fe4000bf45270 */
[----:B------:R-:W-:Y:S02]  /*42f0*/  UIMAD.WIDE.U32 UR26, UR14, UR44, URZ ;  /* 0x0000002c0e1a72a5 */ /* 0x000fe4000f8e00ff */
[----:B------:R-:W-:Y:S02]  /*4300*/  USEL UR4, UR37, UR51, !UP2 ;  /* 0x0000003325047287 */ /* 0x000fe4000d000000 */
[----:B------:R-:W-:Y:S02]  /*4310*/  UISETP.NE.AND UP0, UPT, UR15, 0x1, UPT ;  /* 0x000000010f00788c */ /* 0x000fe4000bf05270 */
[----:B------:R-:W-:Y:S02]  /*4320*/  UP2UR UR20, UPR, URZ, 0x2 ;  /* 0x00000002ff147883 */ /* 0x000fe40008000000 */
[----:B------:R-:W-:Y:S02]  /*4330*/  UISETP.NE.AND UP1, UPT, UR42, 0x1, UPT ;  /* 0x000000012a00788c */ /* 0x000fe4000bf25270 */
[----:B---3--:R-:W-:Y:S02]  /*4340*/  UIMAD.WIDE.U32 UR8, UR4, UR22, URZ ;  /* 0x00000016040872a5 */ /* 0x008fe4000f8e00ff */
[----:B------:R-:W-:Y:S01]  /*4350*/  USEL UR7, UR40, UR52, !UP0 ;  /* 0x0000003428077287 */ /* 0x000fe2000c000000 */
[----:B------:R-:W-:Y:S02]  /*4360*/  UMOV UR5, UR19 ;  /* 0x0000001300057c82 */ /* 0x000fe40008000000 */
[----:B------:R-:W-:Y:S02]  /*4370*/  USHF.R.U32.HI UR6, URZ, UR54, UR5 ;  /* 0x00000036ff067299 */ /* 0x000fe40008011605 */
[----:B------:R-:W-:Y:S02]  /*4380*/  UIMAD.WIDE.U32 UR10, UR7, UR22, URZ ;  /* 0x00000016070a72a5 */ /* 0x000fe4000f8e00ff */
[----:B------:R-:W-:Y:S02]  /*4390*/  USEL UR6, UR13, UR6, !UP2 ;  /* 0x000000060d067287 */ /* 0x000fe4000d000000 */
[----:B------:R-:W-:Y:S01]  /*43a0*/  UISETP.NE.AND UP2, UPT, UR16, URZ, UPT ;  /* 0x000000ff1000728c */ /* 0x000fe2000bf45270 */
[----:B------:R-:W-:Y:S02]  /*43b0*/  UMOV UR5, UR27 ;  /* 0x0000001b00057c82 */ /* 0x000fe40008000000 */
[----:B------:R-:W-:Y:S03]  /*43c0*/  USHF.R.U32.HI UR12, URZ, UR45, UR5 ;  /* 0x0000002dff0c7299 */ /* 0x000fe60008011605 */
[----:B------:R-:W-:Y:S02]  /*43d0*/  UMOV UR5, UR9 ;  /* 0x0000000900057c82 */ /* 0x000fe40008000000 */
[----:B------:R-:W-:Y:S03]  /*43e0*/  @UP1 USHF.R.U32.HI UR4, URZ, UR23, UR5 ;  /* 0x00000017ff041299 */ /* 0x000fe60008011605 */
[----:B------:R-:W-:Y:S01]  /*43f0*/  UMOV UR5, UR11 ;  /* 0x0000000b00057c82 */ /* 0x000fe20008000000 */
[----:B------:R-:W-:Y:S02]  /*4400*/  UIMAD UR4, UR42, UR4, URZ ;  /* 0x000000042a0472a4 */ /* 0x000fe4000f8e02ff */
[----:B------:R-:W-:Y:S02]  /*4410*/  @UP1 USHF.R.U32.HI UR7, URZ, UR23, UR5 ;  /* 0x00000017ff071299 */ /* 0x000fe40008011605 */
[----:B------:R-:W-:Y:S02]  /*4420*/  USEL UR5, UR14, UR12, !UP0 ;  /* 0x0000000c0e057287 */ /* 0x000fe4000c000000 */
[----:B------:R-:W-:Y:S02]  /*4430*/  UIMAD.WIDE.U32 UR10, UR6, UR22, URZ ;  /* 0x00000016060a72a5 */ /* 0x000fe4000f8e00ff */
[----:B------:R-:W-:Y:S02]  /*4440*/  UIMAD UR8, UR42, UR7, URZ ;  /* 0x000000072a0872a4 */ /* 0x000fe4000f8e02ff */
[----:B------:R-:W-:Y:S03]  /*4450*/  UISETP.GE.AND UP0, UPT, UR6, UR4, UPT ;  /* 0x000000040600728c */ /* 0x000fe6000bf06270 */
[----:B------:R-:W-:Y:S01]  /*4460*/  UMOV UR4, UR11 ;  /* 0x0000000b00047c82 */ /* 0x000fe20008000000 */
[----:B------:R-:W-:Y:S02]  /*4470*/  UISETP.GE.OR UP0, UPT, UR5, UR8, UP0 ;  /* 0x000000080500728c */ /* 0x000fe40008706670 */
[----:B------:R-:W-:Y:S02]  /*4480*/  USHF.R.U32.HI UR4, URZ, UR23, UR4 ;  /* 0x00000017ff047299 */ /* 0x000fe40008011604 */
[----:B------:R-:W-:Y:S02]  /*4490*/  UIMAD.WIDE.U32 UR8, UR5, UR22, URZ ;  /* 0x00000016050872a5 */ /* 0x000fe4000f8e00ff */
[----:B------:R-:W-:Y:S04]  /*44a0*/  USEL UR10, UR6, UR4, !UP1 ;  /* 0x00000004060a7287 */ /* 0x000fe8000c800000 */
[----:B------:R-:W-:Y:S01]  /*44b0*/  UIADD3 UR11, UPT, UPT, -UR10, URZ, URZ ;  /* 0x000000ff0a0b7290 */ /* 0x000fe2000fffe1ff */
[----:B------:R-:W-:Y:S02]  /*44c0*/  @!UP0 UMOV UR4, UR9 ;  /* 0x0000000900048c82 */ /* 0x000fe40008000000 */
[----:B------:R-:W-:Y:S02]  /*44d0*/  @!UP0 USHF.R.U32.HI UR4, URZ, UR23, UR4 ;  /* 0x00000017ff048299 */ /* 0x000fe40008011604 */
[----:B------:R-:W-:Y:S02]  /*44e0*/  UIMAD UR8, UR42, UR11, UR6 ;  /* 0x0000000b2a0872a4 */ /* 0x000fe4000f8e0206 */
[----:B------:R-:W-:Y:S02]  /*44f0*/  @!UP0 USEL UR4, UR5, UR4, !UP1 ;  /* 0x0000000405048287 */ /* 0x000fe4000c800000 */
[----:B------:R-:W-:Y:S02]  /*4500*/  UISETP.NE.AND UP1, UPT, UR20, URZ, UPT ;  /* 0x000000ff1400728c */ /* 0x000fe4000bf25270 */
[----:B------:R-:W-:Y:S02]  /*4510*/  @!UP0 UIMAD UR8, UR7, UR8, UR4 ;  /* 0x00000008070882a4 */ /* 0x000fe4000f8e0204 */
[----:B------:R-:W-:Y:S02]  /*4520*/  @!UP0 UIADD3 UR9, UPT, UPT, UR10, -UR4, URZ ;  /* 0x800000040a098290 */ /* 0x000fe4000fffe0ff */
[----:B------:R-:W-:Y:S02]  /*4530*/  UIADD3 UR4, UPT, UPT, -UR5, URZ, URZ ;  /* 0x000000ff05047290 */ /* 0x000fe4000fffe1ff */
[----:B------:R-:W-:Y:S02]  /*4540*/  UIADD3 UR7, UPT, UPT, -UR6, URZ, URZ ;  /* 0x000000ff06077290 */ /* 0x000fe4000fffe1ff */
[----:B------:R-:W-:Y:S02]  /*4550*/  @!UP0 UIMAD UR6, UR9, UR42, UR5 ;  /* 0x0000002a090682a4 */ /* 0x000fe4000f8e0205 */
[----:B------:R-:W-:Y:S02]  /*4560*/  UIMAD UR14, UR15, UR4, UR14 ;  /* 0x000000040f0e72a4 */ /* 0x000fe4000f8e020e */
[----:B------:R-:W-:Y:S01]  /*4570*/  UIMAD UR13, UR46, UR7, UR13 ;  /* 0x000000072e0d72a4 */ /* 0x000fe2000f8e020d */
[----:B------:R-:W-:Y:S02]  /*4580*/  @!UP0 UMOV UR5, UR8 ;  /* 0x0000000800058c82 */ /* 0x000fe40008000000 */
[----:B------:R-:W-:Y:S02]  /*4590*/  UIMAD UR14, UR5, UR15, UR14 ;  /* 0x0000000f050e72a4 */ /* 0x000fe4000f8e020e */
[----:B------:R-:W-:Y:S11]  /*45a0*/  UIMAD UR13, UR6, UR46, UR13 ;  /* 0x0000002e060d72a4 */ /* 0x000ff6000f8e020d */
[----:B------:R-:W-:Y:S01]  /*45b0*/  @!UPT UIADD3 URZ, UPT, UPT, URZ, URZ, URZ ;  /* 0x000000fffffff290 */ /* 0x000fe2000fffe0ff */
.L_x_76:
[----:B------:R-:W2:Y:S01]  /*45c0*/  @!UP3 LDCU.128 UR8, c[0x0][0xb10] ;  /* 0x00016200ff08b7ac */ /* 0x000ea20008000c00 */
[----:B------:R-:W-:Y:S02]  /*45d0*/  ISETP.NE.U32.AND P0, PT, RZ, UR38, PT ;  /* 0x00000026ff007c0c */ /* 0x000fe4000bf05070 */
[----:B------:R-:W-:Y:S02]  /*45e0*/  SHF.L.U32 R4, R11, 0x1f, RZ ;  /* 0x0000001f0b047819 */ /* 0x000fe400000006ff */
[----:B------:R-:W-:Y:S01]  /*45f0*/  ISETP.NE.AND.EX P0, PT, RZ, UR39, PT, P0 ;  /* 0x00000027ff007c0c */ /* 0x000fe2000bf05300 */
[----:B------:R-:W4:Y:S01]  /*4600*/  @!UP3 LDCU UR5, c[0x0][0xb0c] ;  /* 0x00016180ff05b7ac */ /* 0x000f220008000800 */
[----:B------:R-:W-:Y:S02]  /*4610*/  USHF.L.U32 UR35, UR30, 0x6, URZ ;  /* 0x000000061e237899 */ /* 0x000fe400080006ff */
[----:B------:R-:W-:Y:S02]  /*4620*/  USHF.L.U32 UR34, UR31, 0x7, URZ ;  /* 0x000000071f227899 */ /* 0x000fe400080006ff */
[----:B--2---:R-:W-:Y:S07]  /*4630*/  UIMAD.WIDE.U32 UR6, UR14, UR8, URZ ;  /* 0x000000080e0672a5 */ /* 0x004fee000f8e00ff */
[----:B------:R-:W-:Y:S01]  /*4640*/  @!UP3 UMOV UR4, UR7 ;  /* 0x000000070004bc82 */ /* 0x000fe20008000000 */
[----:B----4-:R-:W-:Y:S02]  /*4650*/  @!UP3 UISETP.NE.AND UP0, UPT, UR5, 0x1, UPT ;  /* 0x000000010500b88c */ /* 0x010fe4000bf05270 */
[----:B------:R-:W-:Y:S02]  /*4660*/  @!UP3 USHF.R.U32.HI UR4, URZ, UR9, UR4 ;  /* 0x00000009ff04b299 */ /* 0x000fe40008011604 */
[----:B------:R-:W-:Y:S02]  /*4670*/  UIMAD.WIDE.U32 UR6, UR13, UR11, URZ ;  /* 0x0000000b0d0672a5 */ /* 0x000fe4000f8e00ff */
[----:B------:R-:W-:Y:S02]  /*4680*/  @!UP3 USEL UR8, UR14, UR4, !UP0 ;  /* 0x000000040e08b287 */ /* 0x000fe4000c000000 */
[----:B------:R-:W-:Y:S03]  /*4690*/  @!UP3 UISETP.NE.AND UP0, UPT, UR10, 0x1, UPT ;  /* 0x000000010a00b88c */ /* 0x000fe6000bf05270 */
[----:B------:R-:W-:Y:S02]  /*46a0*/  @!UP3 UMOV UR6, UR7 ;  /* 0x000000070006bc82 */ /* 0x000fe40008000000 */
[----:B------:R-:W2:Y:S02]  /*46b0*/  @!UP3 LDCU UR4, c[0x0][0xb20] ;  /* 0x00016400ff04b7ac */ /* 0x000ea40008000800 */
[----:B--2---:R-:W-:Y:S04]  /*46c0*/  @!UP3 USHF.R.U32.HI UR6, URZ, UR4, UR6 ;  /* 0x00000004ff06b299 */ /* 0x004fe80008011606 */
[----:B------:R-:W-:Y:S04]  /*46d0*/  @!UP3 USEL UR6, UR13, UR6, !UP0 ;  /* 0x000000060d06b287 */ /* 0x000fe8000c000000 */
[----:B------:R-:W-:Y:S02]  /*46e0*/  @!UP3 UIADD3 UR4, UPT, UPT, -UR8, UR6, URZ ;  /* 0x000000060804b290 */ /* 0x000fe4000fffe1ff */
[----:B------:R-:W-:Y:S02]  /*46f0*/  @!UP3 UIADD3 UR6, UPT, UPT, UR8, -UR6, URZ ;  /* 0x800000060806b290 */ /* 0x000fe4000fffe0ff */
[----:B------:R-:W-:Y:S02]  /*4700*/  @!UP3 UIMAD UR14, UR4, UR5, UR14 ;  /* 0x00000005040eb2a4 */ /* 0x000fe4000f8e020e */
[----:B------:R-:W-:Y:S01]  /*4710*/  @!UP3 UIMAD UR13, UR6, UR10, UR13 ;  /* 0x0000000a060db2a4 */ /* 0x000fe2000f8e020d */
[----:B------:R-:W-:Y:S11]  /*4720*/  BRA.U UP4, `(.L_x_77) ;  /* 0x0000000104107547 */ /* 0x000ff6000b800000 */
[----:B------:R-:W-:Y:S04]  /*4730*/  MOV R2, UR41 ;  /* 0x0000002900027c02 */ /* 0x000fe80008000f00 */
[----:B------:R-:W-:Y:S04]  /*4740*/  SHF.L.U32 R2, R2, 0x1f, RZ ;  /* 0x0000001f02027819 */ /* 0x000fe800000006ff */
[----:B------:R-:W2:Y:S02]  /*4750*/  SYNCS.PHASECHK.TRANS64.TRYWAIT P1, [UR21+0x88], R2 ;  /* 0x00008802ff0075a7 */ /* 0x000ea40008021115 */
[----:B--2---:R-:W-:Y:S05]  /*4760*/  @!P1 BRA `(.L_x_78) ;  /* 0x0000004400589947 */ /* 0x004fea0003800000 */
.L_x_77:
[----:B------:R-:W-:Y:S05]  /*4770*/  BRA.U !UP6, `(.L_x_79) ;  /* 0x000000010e387547 */ /* 0x000fea000b800000 */
[----:B------:R-:W-:Y:S01]  /*4780*/  UPLOP3.LUT UP1, UPT, UPT, UPT, UP5, 0x80, 0x8 ;  /* 0x000000000008789c */ /* 0x000fe20003f2f050 */
[----:B-1----:R-:W-:Y:S01]  /*4790*/  HFMA2 R0, -RZ, RZ, 0, 5.9604644775390625e-08 ;  /* 0x00000001ff007431 */ /* 0x002fe200000001ff */
[----:B------:R-:W1:Y:S01]  /*47a0*/  LDCU.64 UR8, c[0x0][0x358] ;  /* 0x00006b00ff0877ac */ /* 0x000e620008000a00 */
[----:B------:R-:W-:Y:S03]  /*47b0*/  IMAD.MOV.U32 R45, RZ, RZ, 0x1 ;  /* 0x00000001ff2d7424 */ /* 0x000fe600078e00ff */
[----:B------:R-:W-:Y:S05]  /*47c0*/  PLOP3.LUT P1, PT, PT, PT, UP1, 0x80, 0x8 ;  /* 0x000000000008781c */ /* 0x000fea0003f2f018 */
[----:B------:R-:W2:Y:S01]  /*47d0*/  @UP1 LDCU.64 UR4, c[0x0][0x888] ;  /* 0x00011100ff0417ac */ /* 0x000ea20008000a00 */
[----:B------:R-:W-:Y:S07]  /*47e0*/  @UP1 UIMAD UR6, UR36, UR38, URZ ;  /* 0x00000026240612a4 */ /* 0x000fee000f8e02ff */
[----:B------:R-:W-:Y:S01]  /*47f0*/  @!P1 PRMT R45, R0, 0x7610, R45 ;  /* 0x00007610002d9816 */ /* 0x000fe2000000002d */
[----:B--2---:R-:W-:Y:S06]  /*4800*/  @UP1 UIMAD.WIDE UR4, UR6, 0x4, UR4 ;  /* 0x00000004060418a5 */ /* 0x004fec000f8e0204 */
[----:B------:R-:W-:Y:S01]  /*4810*/  IMAD.U32 R6, RZ, RZ, UR4 ;  /* 0x00000004ff067e24 */ /* 0x000fe2000f8e00ff */
[----:B------:R-:W-:Y:S04]  /*4820*/  MOV R7, UR5 ;  /* 0x0000000500077c02 */ /* 0x000fe80008000f00 */
[----:B------:R-:W2:Y:S01]  /*4830*/  @!UP1 LDCU UR4, c[0x0][0x880] ;  /* 0x00011000ff0497ac */ /* 0x000ea20008000800 */
[----:B-1---5:R4:W5:Y:S02]  /*4840*/  @P1 LDG.E R27, desc[UR8][R6.64] ;  /* 0x00000008061b1981 */ /* 0x022964000c1e1900 */
[----:B--2-4-:R-:W-:Y:S07]  /*4850*/  @!P1 IMAD.U32 R27, RZ, RZ, UR4 ;  /* 0x00000004ff1b9e24 */ /* 0x014fee000f8e00ff */
.L_x_79:
[----:B-----5:R-:W-:Y:S01]  /*4860*/  @!P0 FSETP.EQ.AND P2, PT, R27, RZ, PT ;  /* 0x000000ff1b00820b */ /* 0x020fe20003f42000 */
[----:B------:R-:W-:Y:S01]  /*4870*/  @!UPT UIADD3 URZ, UPT, UPT, URZ, URZ, URZ ;  /* 0x000000fffffff290 */ /* 0x000fe2000fffe0ff */
[----:B------:R-:W-:Y:S11]  /*4880*/  @!P0 BRA `(.L_x_80) ;  /* 0x0000000000148947 */ /* 0x000ff60003800000 */
[----:B------:R-:W-:Y:S02]  /*4890*/  LOP3.LUT P0, RZ, R45, 0xff, RZ, 0xc0, !PT ;  /* 0x000000ff2dff7812 */ /* 0x000fe4000780c0ff */
[----:B------:R-:W-:Y:S04]  /*48a0*/  PLOP3.LUT P2, PT, PT, PT, UP1, 0x80, 0x8 ;  /* 0x000000000008781c */ /* 0x000fe80003f4f018 */
[----:B------:R-:W-:Y:S07]  /*48b0*/  PLOP3.LUT P2, PT, P2, PT, PT, 0x8, 0x80 ;  /* 0x000000000080781c */ /* 0x000fee000174e170 */
[----:B------:R-:W-:Y:S11]  /*48c0*/  @P0 FSETP.EQ.AND P2, PT, R27, RZ, PT ;  /* 0x000000ff1b00020b */ /* 0x000ff60003f42000 */
[----:B------:R-:W-:Y:S02]  /*48d0*/  @!UPT UIADD3 URZ, UPT, UPT, URZ, URZ, URZ ;  /* 0x000000fffffff290 */ /* 0x000fe4000fffe0ff */
.L_x_80:
[----:B------:R-:W2:Y:S01]  /*48e0*/  SYNCS.PHASECHK.TRANS64.TRYWAIT P0, [UR21+0x60], R4 ;  /* 0x00006004ff0075a7 */ /* 0x000ea20008001115 */
[----:B------:R-:W-:Y:S04]  /*48f0*/  ELECT P1, URZ, PT ;  /* 0x0000000000ff782f */ /* 0x000fe80003820000 */
[----:B------:R-:W-:Y:S01]  /*4900*/  PLOP3.LUT P1, PT, P2, P1, PT, 0xf2, 0x2f ;  /* 0x00000000002f781c */ /* 0x000fe20001723e72 */
[----:B------:R-:W-:Y:S01]  /*4910*/  @!UPT UIADD3 URZ, UPT, UPT, URZ, URZ, URZ ;  /* 0x000000fffffff290 */ /* 0x000fe2000fffe0ff */
[----:B--2---:R-:W-:Y:S11]  /*4920*/  @!P0 BRA `(.L_x_81) ;  /* 0x0000004400008947 */ /* 0x004ff60003800000 */
.L_x_168:
[----:B-1----:R-:W-:Y:S01]  /*4930*/  @!P1 IADD3 R2, P0, PT, R12, 0x580, RZ ;  /* 0x000005800c029810 */ /* 0x002fe20007f1e0ff */
[----:B------:R-:W-:Y:S01]  /*4940*/  VOTEU.ALL UP0, P1 ;  /* 0x0000000000ff7886 */ /* 0x000fe20000800000 */
[----:B------:R-:W-:Y:S01]  /*4950*/  UMOV UR6, 0x0 ;  /* 0x0000000000067882 */ /* 0x000fe20000000000 */
[----:B------:R-:W-:Y:S01]  /*4960*/  UMOV UR7, 0x10000000 ;  /* 0x1000000000077882 */ /* 0x000fe20000000000 */
[----:B------:R-:W-:Y:S01]  /*4970*/  @!P1 R2UR UR5, R2 ;  /* 0x00000000020592ca */ /* 0x000fe200000e0000 */
[----:B------:R-:W-:Y:S01]  /*4980*/  @!P1 IMAD.X R0, RZ, RZ, R13, P0 ;  /* 0x000000ffff009224 */ /* 0x000fe200000e060d */
[----:B------:R-:W-:Y:S01]  /*4990*/  @!UP0 UIADD3 UR32, UPT, UPT, UR21, 0x200, URZ ;  /* 0x0000020015208890 */ /* 0x000fe2000fffe0ff */
[----:B------:R-:W-:Y:S03]  /*49a0*/  VOTEU.ALL UP0, P1 ;  /* 0x0000000000ff7886 */ /* 0x000fe60000800000 */
[----:B------:R-:W-:Y:S01]  /*49b0*/  @!P1 R2UR UR4, R0 ;  /* 0x00000000000492ca */ /* 0x000fe200000e0000 */
[----:B------:R-:W-:Y:S06]  /*49c0*/  @!P1 IMAD.MOV.U32 R0, RZ, RZ, 0x1000 ;  /* 0x00001000ff009424 */ /* 0x000fec00078e00ff */
[----:B------:R-:W-:Y:S06]  /*49d0*/  IMAD.U32 R6, RZ, RZ, UR5 ;  /* 0x00000005ff067e24 */ /* 0x000fec000f8e00ff */
[----:B------:R-:W-:Y:S01]  /*49e0*/  IMAD.U32 R7, RZ, RZ, UR4 ;  /* 0x00000004ff077e24 */ /* 0x000fe2000f8e00ff */
[----:B------:R-:W-:Y:S04]  /*49f0*/  @!P1 R2UR UR4, R6 ;  /* 0x00000000060492ca */ /* 0x000fe800000e0000 */
[----:B------:R-:W-:Y:S11]  /*4a00*/  @!P1 R2UR UR5, R7 ;  /* 0x00000000070592ca */ /* 0x000ff600000e0000 */
[----:B------:R-:W-:Y:S02]  /*4a10*/  @!UPT UIADD3 URZ, UPT, UPT, URZ, URZ, URZ ;  /* 0x000000fffffff290 */ /* 0x000fe4000fffe0ff */
[----:B------:R1:W-:Y:S01]  /*4a20*/  @!UP0 UTMALDG.3D [UR32], [UR4], desc[UR6] ;  /* 0x00000620040085b4 */ /* 0x0003e20008011000 */
[----:B------:R1:W-:Y:S01]  /*4a30*/  @!P1 SYNCS.ARRIVE.TRANS64.RED.A0TR RZ, [UR21+0x40], R0 ;  /* 0x00004000ffff99a7 */ /* 0x0003e20008300415 */
[----:B------:R-:W-:Y:S01]  /*4a40*/  SYNCS.ARRIVE.TRANS64.RED.A1T0 RZ, [UR50], RZ ;  /* 0x000000ffffff79a7 */ /* 0x000fe20008100432 */
[----:B------:R-:W2:Y:S02]  /*4a50*/  SYNCS.PHASECHK.TRANS64.TRYWAIT P0, [UR21+0x68], R4 ;  /* 0x00006804ff0075a7 */ /* 0x000ea40008001115 */
[----:B-12---:R-:W-:Y:S05]  /*4a60*/  @!P0 BRA `(.L_x_82) ;  /* 0x0000004000c88947 */ /* 0x006fea0003800000 */
.L_x_170:
[----:B------:R-:W-:Y:S01]  /*4a70*/  @!P1 IADD3 R2, P0, PT, R12, 0x580, RZ ;  /* 0x000005800c029810 */ /* 0x000fe20007f1e0ff */
[----:B------:R-:W-:Y:S01]  /*4a80*/  VOTEU.ALL UP0, P1 ;  /* 0x0000000000ff7886 */ /* 0x000fe20000800000 */
[----:B------:R-:W-:Y:S01]  /*4a90*/  UMOV UR6, 0x0 ;  /* 0x0000000000067882 */ /* 0x000fe20000000000 */
[----:B------:R-:W-:Y:S01]  /*4aa0*/  UMOV UR7, 0x10000000 ;  /* 0x1000000000077882 */ /* 0x000fe20000000000 */
[----:B------:R-:W-:Y:S01]  /*4ab0*/  @!P1 R2UR UR5, R2 ;  /* 0x00000000020592ca */ /* 0x000fe200000e0000 */
[----:B-1----:R-:W-:Y:S01]  /*4ac0*/  @!P1 IMAD.X R0, RZ, RZ, R13, P0 ;  /* 0x000000ffff009224 */ /* 0x002fe200000e060d */
[----:B------:R-:W-:Y:S02]  /*4ad0*/  @!UP0 UIADD3 UR26, UPT, UPT, UR34, 0x20, URZ ;  /* 0x00000020221a8890 */ /* 0x000fe4000fffe0ff */
[----:B------:R-:W-:Y:S02]  /*4ae0*/  @!UP0 UIADD3 UR24, UPT, UPT, UR21, 0x1200, URZ ;  /* 0x0000120015188890 */ /* 0x000fe4000fffe0ff */
[----:B------:R-:W-:Y:S01]  /*4af0*/  @!P1 R2UR UR4, R0 ;  /* 0x00000000000492ca */ /* 0x000fe200000e0000 */
[----:B------:R-:W-:Y:S01]  /*4b00*/  VOTEU.ALL UP0, P1 ;  /* 0x0000000000ff7886 */ /* 0x000fe20000800000 */
[----:B------:R-:W-:Y:S01]  /*4b10*/  @!P1 IMAD.MOV.U32 R0, RZ, RZ, 0x1000 ;  /* 0x00001000ff009424 */ /* 0x000fe200078e00ff */
[----:B------:R-:W-:Y:S01]  /*4b20*/  UMOV UR27, UR35 ;  /* 0x00000023001b7c82 */ /* 0x000fe20008000000 */
[----:B------:R-:W-:Y:S03]  /*4b30*/  UMOV UR28, UR36 ;  /* 0x00000024001c7c82 */ /* 0x000fe60008000000 */
        /* <DEDUP_REMOVED lines=10> */
.L_x_172:
[----:B------:R-:W-:Y:S01]  /*4be0*/  @!P1 IADD3 R2, P0, PT, R12, 0x580, RZ ;  /* 0x000005800c029810 */ /* 0x000fe20007f1e0ff */
[----:B------:R-:W-:Y:S01]  /*4bf0*/  VOTEU.ALL UP0, P1 ;  /* 0x0000000000ff7886 */ /* 0x000fe20000800000 */
[----:B------:R-:W-:Y:S01]  /*4c00*/  UMOV UR6, 0x0 ;  /* 0x0000000000067882 */ /* 0x000fe20000000000 */
[----:B------:R-:W-:Y:S01]  /*4c10*/  UMOV UR7, 0x10000000 ;  /* 0x1000000000077882 */ /* 0x000fe20000000000 */
[----:B------:R-:W-:Y:S01]  /*4c20*/  @!P1 R2UR UR5, R2 ;  /* 0x00000000020592ca */ /* 0x000fe200000e0000 */
[----:B-1----:R-:W-:Y:S01]  /*4c30*/  @!P1 IMAD.X R0, RZ, RZ, R13, P0 ;  /* 0x000000ffff009224 */ /* 0x002fe200000e060d */
[----:B------:R-:W-:Y:S01]  /*4c40*/  @!UP0 UIADD3 UR18, UPT, UPT, UR34, 0x40, URZ ;  /* 0x0000004022128890 */ /* 0x000fe2000fffe0ff */
[----:B------:R-:W-:Y:S01]  /*4c50*/  VIADD R10, R10, 0x1 ;  /* 0x000000010a0a7836 */ /* 0x000fe20000000000 */
        /* <DEDUP_REMOVED lines=16> */
.L_x_174:
[----:B------:R-:W-:Y:S01]  /*4d60*/  @!P1 IADD3 R2, P0, PT, R12, 0x580, RZ ;  /* 0x000005800c029810 */ /* 0x000fe20007f1e0ff */
[----:B------:R-:W-:Y:S01]  /*4d70*/  VOTEU.ALL UP0, P1 ;  /* 0x0000000000ff7886 */ /* 0x000fe20000800000 */
[----:B------:R-:W-:Y:S01]  /*4d80*/  UMOV UR6, 0x0 ;  /* 0x0000000000067882 */ /* 0x000fe20000000000 */
[----:B------:R-:W-:Y:S01]  /*4d90*/  UMOV UR7, 0x10000000 ;  /* 0x1000000000077882 */ /* 0x000fe20000000000 */
[----:B------:R-:W-:Y:S01]  /*4da0*/  @!P1 R2UR UR5, R2 ;  /* 0x00000000020592ca */ /* 0x000fe200000e0000 */
[----:B-1----:R-:W-:Y:S01]  /*4db0*/  @!P1 IMAD.X R0, RZ, RZ, R13, P0 ;  /* 0x000000ffff009224 */ /* 0x002fe200000e060d */
[----:B------:R-:W-:Y:S01]  /*4dc0*/  @!UP0 UIADD3 UR10, UPT, UPT, UR34, 0x60, URZ ;  /* 0x00000060220a8890 */ /* 0x000fe2000fffe0ff */
[----:B------:R-:W-:Y:S01]  /*4dd0*/  R2UR UR18, R47 ;  /* 0x000000002f1272ca */ /* 0x000fe200000e0000 */
[----:B------:R-:W-:Y:S01]  /*4de0*/  @!UP0 UIADD3 UR8, UPT, UPT, UR21, 0x3200, URZ ;  /* 0x0000320015088890 */ /* 0x000fe2000fffe0ff */
[----:B------:R-:W-:Y:S01]  /*4df0*/  R2UR UR16, R48 ;  /* 0x00000000301072ca */ /* 0x000fe200000e0000 */
[----:B------:R-:W-:Y:S01]  /*4e00*/  @!UP0 UIADD3 UR9, UPT, UPT, UR21, 0x58, URZ ;  /* 0x0000005815098890 */ /* 0x000fe2000fffe0ff */
[----:B------:R-:W-:Y:S01]  /*4e10*/  @!P1 R2UR UR4, R0 ;  /* 0x00000000000492ca */ /* 0x000fe200000e0000 */
[----:B------:R-:W-:Y:S01]  /*4e20*/  VOTEU.ALL UP0, P1 ;  /* 0x0000000000ff7886 */ /* 0x000fe20000800000 */
[----:B------:R-:W-:Y:S01]  /*4e30*/  UMOV UR11, UR35 ;  /* 0x00000023000b7c82 */ /* 0x000fe20008000000 */
[----:B------:R-:W-:Y:S01]  /*4e40*/  UMOV UR12, UR36 ;  /* 0x00000024000c7c82 */ /* 0x000fe20008000000 */
[C---:B------:R-:W-:Y:S01]  /*4e50*/  ISETP.NE.AND P0, PT, R10.reuse, 0x2, PT ;  /* 0x000000020a00780c */ /* 0x040fe20003f05270 */
[----:B------:R-:W-:Y:S01]  /*4e60*/  UMOV UR36, UR29 ;  /* 0x0000001d00247c82 */ /* 0x000fe20008000000 */
[----:B------:R-:W-:Y:S01]  /*4e70*/  IMAD.U32 R4, RZ, RZ, UR5 ;  /* 0x00000005ff047e24 */ /* 0x000fe2000f8e00ff */
[----:B------:R-:W-:Y:S01]  /*4e80*/  LOP3.LUT R11, R11, 0x1, RZ, 0x3c, !PT ;  /* 0x000000010b0b7812 */ /* 0x000fe200078e3cff */
[----:B------:R-:W-:Y:S01]  /*4e90*/  UPLOP3.LUT UP4, UPT, UPT, UPT, UPT, 0x80, 0x8 ;  /* 0x000000000008789c */ /* 0x000fe20003f8f070 */
[----:B------:R-:W-:Y:S01]  /*4ea0*/  SEL R0, RZ, 0x1, P0 ;  /* 0x00000001ff007807 */ /* 0x000fe20000000000 */
[----:B------:R-:W-:Y:S01]  /*4eb0*/  UIADD3 UR31, UPT, UPT, UR13, UR18, URZ ;  /* 0x000000120d1f7290 */ /* 0x000fe2000fffe0ff */
[----:B------:R-:W-:Y:S01]  /*4ec0*/  SEL R10, R10, RZ, P0 ;  /* 0x000000ff0a0a7207 */ /* 0x000fe20000000000 */
[----:B------:R-:W-:Y:S01]  /*4ed0*/  UIADD3 UR30, UPT, UPT, UR14, UR16, URZ ;  /* 0x000000100e1e7290 */ /* 0x000fe2000fffe0ff */
[----:B------:R-:W-:Y:S01]  /*4ee0*/  IMAD.U32 R5, RZ, RZ, UR4 ;  /* 0x00000004ff057e24 */ /* 0x000fe2000f8e00ff */
[----:B------:R-:W-:Y:S02]  /*4ef0*/  @!P1 R2UR UR4, R4 ;  /* 0x00000000040492ca */ /* 0x000fe400000e0000 */
[----:B------:R-:W-:Y:S02]  /*4f00*/  LOP3.LUT R9, R9, R0, RZ, 0x3c, !PT ;  /* 0x0000000009097212 */ /* 0x000fe400078e3cff */
[----:B------:R-:W-:Y:S11]  /*4f10*/  @!P1 R2UR UR5, R5 ;  /* 0x00000000050592ca */ /* 0x000ff600000e0000 */
[----:B------:R-:W-:Y:S02]  /*4f20*/  @!UPT UIADD3 URZ, UPT, UPT, URZ, URZ, URZ ;  /* 0x000000fffffff290 */ /* 0x000fe4000fffe0ff */
[----:B------:R1:W-:Y:S01]  /*4f30*/  @!UP0 UTMALDG.3D [UR8], [UR4], desc[UR6] ;  /* 0x00000608040085b4 */ /* 0x0003e20008011000 */
[----:B------:R1:W-:Y:S01]  /*4f40*/  @!P1 SYNCS.ARRIVE.TRANS64.RED.A0TR RZ, [UR21+0x58], R3 ;  /* 0x00005803ffff99a7 */ /* 0x0003e20008300415 */
[----:B------:R-:W-:Y:S01]  /*4f50*/  SYNCS.ARRIVE.TRANS64.RED.A1T0 RZ, [UR43], RZ ;  /* 0x000000ffffff79a7 */ /* 0x000fe2000810042b */
[----:B------:R-:W-:Y:S05]  /*4f60*/  BRA.U UP2, `(.L_x_85) ;  /* 0xfffffff102587547 */ /* 0x000fea000b83ffff */
[----:B------:R-:W-:-:S04]  /*4f70*/  SHF.L.U32 R2, R11, 0x1f, RZ ;  /* 0x0000001f0b027819 */ /* 0x000fc800000006ff */
[----:B------:R-:W2:Y:S02]  /*4f80*/  SYNCS.PHASECHK.TRANS64.TRYWAIT P0, [UR21+0x60], R2 ;  /* 0x00006002ff0075a7 */ /* 0x000ea40008001115 */
[----:B--2---:R-:W-:Y:S05]  /*4f90*/  @!P0 BRA `(.L_x_86) ;  /* 0x0000003c00c48947 */ /* 0x004fea0003800000 */
.L_x_176:
[----:B------:R-:W4:Y:S02]  /*4fa0*/  SYNCS.PHASECHK.TRANS64.TRYWAIT P0, [UR21+0x68], R2 ;  /* 0x00006802ff0075a7 */ /* 0x000f240008001115 */
[----:B----4-:R-:W-:Y:S05]  /*4fb0*/  @!P0 BRA `(.L_x_87) ;  /* 0x0000003c00d48947 */ /* 0x010fea0003800000 */
.L_x_178:
[----:B------:R-:W4:Y:S02]  /*4fc0*/  SYNCS.PHASECHK.TRANS64.TRYWAIT P0, [UR21+0x70], R2 ;  /* 0x00007002ff0075a7 */ /* 0x000f240008001115 */
[----:B----4-:R-:W-:Y:S05]  /*4fd0*/  @!P0 BRA `(.L_x_88) ;  /* 0x0000003c00e48947 */ /* 0x010fea0003800000 */
.L_x_180:
[----:B--2---:R-:W-:-:S07]  /*4fe0*/  MOV R0, UR21 ;  /* 0x0000001500007c02 */ /* 0x004fce0008000f00 */
.L_x_89:
[----:B--2---:R-:W-:-:S04]  /*4ff0*/  SHF.L.U32 R2, R11, 0x1f, RZ ;  /* 0x0000001f0b027819 */ /* 0x004fc800000006ff */
[----:B------:R2:W4:Y:S03]  /*5000*/  SYNCS.PHASECHK.TRANS64.TRYWAIT P0, [R0+URZ+0x78], R2 ;  /* 0x00007802000075a7 */ /* 0x00052600080011ff */
[----:B----4-:R-:W-:Y:S05]  /*5010*/  @!P0 NANOSLEEP.SYNCS 0x989680 ;  /* 0x009896800000895d */ /* 0x010fea0003900000 */
[----:B------:R-:W4:Y:S02]  /*5020*/  @!P0 SYNCS.PHASECHK.TRANS64 P0, [R0+URZ+0x78], R2 ;  /* 0x00007802000085a7 */ /* 0x000f2400080010ff */
[----:B-1-34-:R-:W-:Y:S05]  /*5030*/  @P0 EXIT ;  /* 0x000000000000094d */ /* 0x01afea0003800000 */
[----:B------:R-:W-:Y:S05]  /*5040*/  BRA `(.L_x_89) ;  /* 0xfffffffc00e87947 */ /* 0x000fea000383ffff */
.L_x_74:
[----:B------:R-:W-:-:S06]  /*5050*/  UISETP.GE.AND UP0, UPT, UR18, 0x4, UPT ;  /* 0x000000041200788c */ /* 0x000fcc000bf06270 */
[----:B------:R-:W-:-:S13]  /*5060*/  PLOP3.LUT P0, PT, PT, PT, UP0, 0x80, 0x8 ;  /* 0x000000000008781c */ /* 0x000fda0003f0f008 */
[----:B-1----:R-:W-:Y:S05]  /*5070*/  @!P0 EXIT ;  /* 0x000000000000894d */ /* 0x002fea0003800000 */
[----:B------:R-:W1:Y:S08]  /*5080*/  S2UR UR4, SR_CgaCtaId ;  /* 0x00000000000479c3 */ /* 0x000e700000008800 */
[----:B------:R-:W-:Y:S01]  /*5090*/  BAR.SYNC.DEFER_BLOCKING 0x6, 0xa0 ;  /* 0x0182800000007b1d */ /* 0x000fe20000010000 */
[C---:B------:R-:W-:Y:S01]  /*50a0*/  IMAD.SHL.U32 R3, R57.reuse, 0x20, RZ ;  /* 0x0000002039037824 */ /* 0x040fe200078e00ff */
[C---:B------:R-:W-:Y:S01]  /*50b0*/  LOP3.LUT P0, RZ, R57.reuse, 0x4, RZ, 0xc0, !PT ;  /* 0x0000000439ff7812 */ /* 0x040fe2000780c0ff */
[C---:B------:R-:W-:Y:S01]  /*50c0*/  IMAD.SHL.U32 R2, R57.reuse, 0x10, RZ ;  /* 0x0000001039027824 */ /* 0x040fe200078e00ff */
[----:B------:R-:W-:Y:S01]  /*50d0*/  CS2R R52, SRZ ;  /* 0x0000000000347805 */ /* 0x000fe2000001ff00 */
[----:B------:R-:W-:Y:S01]  /*50e0*/  IMAD.SHL.U32 R44, R57, 0x4, RZ ;  /* 0x00000004392c7824 */ /* 0x000fe200078e00ff */
[----:B------:R-:W-:-:S02]  /*50f0*/  UMOV UR44, 0x400 ;  /* 0x00000400002c7882 */ /* 0x000fc40000000000 */
[----:B------:R-:W2:Y:S01]  /*5100*/  LDC.64 R42, c[0x0][0x8b0] ;  /* 0x00022c00ff2a7b82 */ /* 0x000ea20000000a00 */
[----:B------:R-:W-:Y:S01]  /*5110*/  LOP3.LUT R4, R3, 0xc0, RZ, 0xc0, !PT ;  /* 0x000000c003047812 */ /* 0x000fe200078ec0ff */
[----:B------:R-:W-:Y:S01]  /*5120*/  IMAD.U32 R23, R57, 0x10000, RZ ;  /* 0x0001000039177824 */ /* 0x000fe200078e00ff */
[----:B------:R-:W-:Y:S01]  /*5130*/  LOP3.LUT R2, R2, 0x600, RZ, 0xc0, !PT ;  /* 0x0000060002027812 */ /* 0x000fe200078ec0ff */
[----:B------:R-:W-:Y:S01]  /*5140*/  IMAD.MOV.U32 R56, RZ, RZ, 0x20 ;  /* 0x00000020ff387424 */ /* 0x000fe200078e00ff */
[----:B------:R-:W-:Y:S01]  /*5150*/  LOP3.LUT R44, R4, 0x18, R44, 0xf8, !PT ;  /* 0x00000018042c7812 */ /* 0x000fe200078ef82c */
[----:B------:R-:W-:Y:S01]  /*5160*/  IMAD.MOV.U32 R55, RZ, RZ, 0x1 ;  /* 0x00000001ff377424 */ /* 0x000fe200078e00ff */
[----:B------:R-:W-:Y:S01]  /*5170*/  SHF.R.U32.HI R4, RZ, 0x1, R57 ;  /* 0x00000001ff047819 */ /* 0x000fe20000011639 */
[----:B------:R-:W3:Y:S01]  /*5180*/  LDC.64 R40, c[0x0][0x8a8] ;  /* 0x00022a00ff287b82 */ /* 0x000ee20000000a00 */
[--C-:B------:R-:W-:Y:S01]  /*5190*/  LOP3.LUT R2, R2, 0x20, R3.reuse, 0xf8, !PT ;  /* 0x0000002002027812 */ /* 0x100fe200078ef803 */
[----:B------:R-:W-:Y:S01]  /*51a0*/  IMAD.MOV.U32 R22, RZ, RZ, RZ ;  /* 0x000000ffff167224 */ /* 0x000fe200078e00ff */
[----:B------:R-:W-:Y:S01]  /*51b0*/  LOP3.LUT R23, R23, 0x600000, RZ, 0xc0, !PT ;  /* 0x0060000017177812 */ /* 0x000fe200078ec0ff */
[----:B------:R-:W-:Y:S01]  /*51c0*/  IMAD.MOV.U32 R54, RZ, RZ, RZ ;  /* 0x000000ffff367224 */ /* 0x000fe200078e00ff */
[----:B------:R-:W-:Y:S01]  /*51d0*/  LOP3.LUT R44, R44, 0x8, R4, 0x78, !PT ;  /* 0x000000082c2c7812 */ /* 0x000fe200078e7804 */
[----:B------:R-:W4:Y:S01]  /*51e0*/  LDCU UR59, c[0x0][0x370] ;  /* 0x00006e00ff3b77ac */ /* 0x000f220008000800 */
[----:B------:R-:W-:-:S02]  /*51f0*/  LOP3.LUT R2, R2, 0x100, R3, 0xf8, !PT ;  /* 0x0000010002027812 */ /* 0x000fc400078ef803 */
[----:B------:R-:W-:Y:S01]  /*5200*/  LOP3.LUT R57, R57, 0x60, RZ, 0xc0, !PT ;  /* 0x0000006039397812 */ /* 0x000fe200078ec0ff */
[----:B-1----:R-:W-:Y:S01]  /*5210*/  ULEA UR44, UR4, UR44, 0x18 ;  /* 0x0000002c042c7291 */ /* 0x002fe2000f8ec0ff */
[----:B------:R-:W-:Y:S01]  /*5220*/  LOP3.LUT R44, R2, R44, RZ, 0xfc, !PT ;  /* 0x0000002c022c7212 */ /* 0x000fe200078efcff */
[----:B------:R-:W1:Y:S01]  /*5230*/  LDCU UR43, c[0x0][0xb0c] ;  /* 0x00016180ff2b77ac */ /* 0x000e620008000800 */
[----:B------:R-:W-:Y:S01]  /*5240*/  SEL R56, R56, 0xffffffe0, !P0 ;  /* 0xffffffe038387807 */ /* 0x000fe20004000000 */
[----:B------:R-:W-:Y:S01]  /*5250*/  UIADD3 UR4, UPT, UPT, UR44, 0x200, URZ ;  /* 0x000002002c047890 */ /* 0x000fe2000fffe0ff */
[----:B------:R-:W1:Y:S04]  /*5260*/  LDCU UR39, c[0x0][0xb30] ;  /* 0x00016600ff2777ac */ /* 0x000e680008000800 */
[----:B------:R-:W4:Y:S01]  /*5270*/  LDS R0, [UR44+0x140] ;  /* 0x0001402cff007984 */ /* 0x000f220008000800 */
[----:B------:R-:W-:Y:S01]  /*5280*/  IMAD.U32 R50, RZ, RZ, UR4 ;  /* 0x00000004ff327e24 */ /* 0x000fe2000f8e00ff */
[----:B------:R-:W1:Y:S01]  /*5290*/  LDCU.64 UR56, c[0x0][0x888] ;  /* 0x00011100ff3877ac */ /* 0x000e620008000a00 */
[----:B------:R-:W1:Y:S01]  /*52a0*/  LDCU.64 UR40, c[0x0][0xb28] ;  /* 0x00016500ff2877ac */ /* 0x000e620008000a00 */
[----:B------:R-:W1:Y:S01]  /*52b0*/  LDCU.64 UR62, c[0x0][0x890] ;  /* 0x00011200ff3e77ac */ /* 0x000e620008000a00 */
[----:B------:R-:W1:Y:S01]  /*52c0*/  LDCU.128 UR52, c[0x0][0xb10] ;  /* 0x00016200ff3477ac */ /* 0x000e620008000c00 */
[----:B------:R-:W1:Y:S01]  /*52d0*/  LDCU UR58, c[0x0][0x374] ;  /* 0x00006e80ff3a77ac */ /* 0x000e620008000800 */
[----:B------:R-:W-:Y:S01]  /*52e0*/  UMOV UR47, URZ ;  /* 0x000000ff002f7c82 */ /* 0x000fe20008000000 */
[----:B------:R-:W-:Y:S01]  /*52f0*/  UMOV UR46, URZ ;  /* 0x000000ff002e7c82 */ /* 0x000fe20008000000 */
[----:B-1234-:R-:W-:-:S07]  /*5300*/  IMAD.IADD R23, R0, 0x1, R23 ;  /* 0x0000000100177824 */ /* 0x01efce00078e0217 */
.L_x_133:
[C---:B------:R-:W-:Y:S02]  /*5310*/  LEA R3, R52.reuse, UR44, 0x3 ;  /* 0x0000002c34037c11 */ /* 0x040fe4000f8e18ff */
[----:B------:R-:W-:Y:S02]  /*5320*/  SHF.L.U32 R0, R53, 0x1f, RZ ;  /* 0x0000001f35007819 */ /* 0x000fe400000006ff */
[----:B-1----:R-:W-:Y:S02]  /*5330*/  LEA R4, R52, UR44, 0x4 ;  /* 0x0000002c34047c11 */ /* 0x002fe4000f8e20ff */
[----:B------:R-:W1:Y:S02]  /*5340*/  SYNCS.PHASECHK.TRANS64.TRYWAIT P0, [R3+URZ+0x90], R0 ;  /* 0x00009000030075a7 */ /* 0x000e6400080011ff */
[----:B-12---:R-:W-:Y:S05]  /*5350*/  @!P0 BRA `(.L_x_90) ;  /* 0x0000003c001c8947 */ /* 0x006fea0003800000 */
.L_x_181:
[----:B------:R-:W2:Y:S01]  /*5360*/  LDS.128 R4, [R4+0x120] ;  /* 0x0001200004047984 */ /* 0x000ea20000000c00 */
[----:B------:R-:W-:Y:S01]  /*5370*/  UISETP.GE.AND UP0, UPT, UR42, 0x1, UPT ;  /* 0x000000012a00788c */ /* 0x000fe2000bf06270 */
[----:B------:R-:W-:Y:S01]  /*5380*/  @!PT LDS RZ, [RZ] ;  /* 0x00000000fffff984 */ /* 0x000fe20000000800 */
[----:B------:R-:W-:Y:S01]  /*5390*/  @!PT LDS RZ, [RZ] ;  /* 0x00000000fffff984 */ /* 0x000fe20000000800 */
[----:B------:R-:W-:Y:S01]  /*53a0*/  @!PT LDS RZ, [RZ] ;  /* 0x00000000fffff984 */ /* 0x000fe20000000800 */
[----:B------:R-:W-:Y:S01]  /*53b0*/  @!PT LDS RZ, [RZ] ;  /* 0x00000000fffff984 */ /* 0x000fe20000000800 */
[----:B------:R3:W-:Y:S06]  /*53c0*/  MEMBAR.ALL.CTA ;  /* 0x0000000000007992 */ /* 0x0007ec0000008000 */
[----:B---3--:R-:W3:Y:S01]  /*53d0*/  FENCE.VIEW.ASYNC.S ;  /* 0x00000000000073c6 */ /* 0x008ee20000000000 */
[----:B--2---:R-:W-:Y:S11]  /*53e0*/  LOP3.LUT P0, RZ, R6, 0x1, RZ, 0xc0, !PT ;  /* 0x0000000106ff7812 */ /* 0x004ff6000780c0ff */
[----:B------:R-:W-:Y:S02]  /*53f0*/  @!UPT UIADD3 URZ, UPT, UPT, URZ, URZ, URZ ;  /* 0x000000fffffff290 */ /* 0x000fe4000fffe0ff */
[----:B---3--:R-:W-:Y:S01]  /*5400*/  VOTEU.ANY UP1, P0 ;  /* 0x0000000000ff7886 */ /* 0x008fe20000020100 */
[----:B------:R-:W-:Y:S01]  /*5410*/  PLOP3.LUT P0, PT, PT, PT, UP1, 0x80, 0x8 ;  /* 0x000000000008781c */ /* 0x000fe20003f0f018 */
[----:B------:R-:W-:Y:S11]  /*5420*/  UP2UR UR61, UPR, URZ, 0x2 ;  /* 0x00000002ff3d7883 */ /* 0x000ff60008000000 */
[----:B------:R-:W-:Y:S01]  /*5430*/  @!UPT UIADD3 URZ, UPT, UPT, URZ, URZ, URZ ;  /* 0x000000fffffff290 */ /* 0x000fe2000fffe0ff */
        /* <DEDUP_REMOVED lines=13> */
[----:B------:R-:W2:Y:S01]  /*5510*/  LDCU UR12, c[0x0][0xb20] ;  /* 0x00016400ff0c77ac */ /* 0x000ea20008000800 */
[----:B------:R-:W-:Y:S02]  /*5520*/  UIMAD.WIDE.U32 UR4, UR58, UR55, URZ ;  /* 0x000000373a0472a5 */ /* 0x000fe4000f8e00ff */
[----:B------:R-:W-:Y:S02]  /*5530*/  UIMAD.WIDE.U32 UR6, UR59, UR52, URZ ;  /* 0x000000343b0672a5 */ /* 0x000fe4000f8e00ff */
[----:B------:R-:W-:Y:S02]  /*5540*/  UISETP.NE.AND UP0, UPT, UR54, 0x1, UPT ;  /* 0x000000013600788c */ /* 0x000fe4000bf05270 */
[----:B------:R-:W-:Y:S02]  /*5550*/  UIMAD.WIDE.U32 UR8, UR37, UR55, URZ ;  /* 0x00000037250872a5 */ /* 0x000fe4000f8e00ff */
[----:B------:R-:W-:Y:S02]  /*5560*/  UIMAD.WIDE.U32 UR10, UR38, UR52, URZ ;  /* 0x00000034260a72a5 */ /* 0x000fe4000f8e00ff */
[----:B------:R-:W-:Y:S02]  /*5570*/  UISETP.NE.AND UP1, UPT, UR43, 0x1, UPT ;  /* 0x000000012b00788c */ /* 0x000fe4000bf25270 */
[----:B------:R-:W-:Y:S01]  /*5580*/  UISETP.NE.AND UP2, UPT, UR42, 0x1, UPT ;  /* 0x000000012a00788c */ /* 0x000fe2000bf45270 */
[----:B------:R-:W-:Y:S02]  /*5590*/  UMOV UR4, UR5 ;  /* 0x0000000500047c82 */ /* 0x000fe40008000000 */
[----:B--2---:R-:W-:Y:S03]  /*55a0*/  USHF.R.U32.HI UR5, URZ, UR12, UR4 ;  /* 0x0000000cff057299 */ /* 0x004fe60008011604 */
[----:B------:R-:W-:Y:S02]  /*55b0*/  UMOV UR4, UR7 ;  /* 0x0000000700047c82 */ /* 0x000fe40008000000 */
[----:B------:R-:W-:Y:S02]  /*55c0*/  USHF.R.U32.HI UR7, URZ, UR53, UR4 ;  /* 0x00000035ff077299 */ /* 0x000fe40008011604 */
[----:B------:R-:W-:Y:S02]  /*55d0*/  USEL UR4, UR58, UR5, !UP0 ;  /* 0x000000053a047287 */ /* 0x000fe4000c000000 */
[----:B------:R-:W-:Y:S01]  /*55e0*/  USEL UR7, UR59, UR7, !UP1 ;  /* 0x000000073b077287 */ /* 0x000fe2000c800000 */
[----:B------:R-:W-:Y:S01]  /*55f0*/  UMOV UR5, UR9 ;  /* 0x0000000900057c82 */ /* 0x000fe20008000000 */
[----:B------:R-:W-:Y:S02]  /*5600*/  UIMAD.WIDE.U32 UR8, UR4, UR40, URZ ;  /* 0x00000028040872a5 */ /* 0x000fe4000f8e00ff */
[----:B------:R-:W-:Y:S03]  /*5610*/  USHF.R.U32.HI UR6, URZ, UR12, UR5 ;  /* 0x0000000cff067299 */ /* 0x000fe60008011605 */
[----:B------:R-:W-:Y:S01]  /*5620*/  UMOV UR5, UR11 ;  /* 0x0000000b00057c82 */ /* 0x000fe20008000000 */
[----:B------:R-:W-:Y:S02]  /*5630*/  UIMAD.WIDE.U32 UR10, UR7, UR40, URZ ;  /* 0x00000028070a72a5 */ /* 0x000fe4000f8e00ff */
[----:B------:R-:W-:Y:S02]  /*5640*/  USHF.R.U32.HI UR12, URZ, UR53, UR5 ;  /* 0x00000035ff0c7299 */ /* 0x000fe40008011605 */
[----:B------:R-:W-:Y:S01]  /*5650*/  USEL UR6, UR37, UR6, !UP0 ;  /* 0x0000000625067287 */ /* 0x000fe2000c000000 */
[----:B------:R-:W-:Y:S02]  /*5660*/  UMOV UR5, UR9 ;  /* 0x0000000900057c82 */ /* 0x000fe40008000000 */
[----:B------:R-:W-:Y:S01]  /*5670*/  UMOV UR10, UR11 ;  /* 0x0000000b000a7c82 */ /* 0x000fe20008000000 */
[----:B------:R-:W-:Y:S02]  /*5680*/  @UP2 USHF.R.U32.HI UR4, URZ, UR41, UR5 ;  /* 0x00000029ff042299 */ /* 0x000fe40008011605 */
[----:B------:R-:W-:Y:S02]  /*5690*/  @UP2 USHF.R.U32.HI UR7, URZ, UR41, UR10 ;  /* 0x00000029ff072299 */ /* 0x000fe4000801160a */
[----:B------:R-:W-:Y:S02]  /*56a0*/  UIMAD UR4, UR42, UR4, URZ ;  /* 0x000000042a0472a4 */ /* 0x000fe4000f8e02ff */
[----:B------:R-:W-:Y:S02]  /*56b0*/  UIMAD.WIDE.U32 UR10, UR6, UR40, URZ ;  /* 0x00000028060a72a5 */ /* 0x000fe4000f8e00ff */
[----:B------:R-:W-:Y:S02]  /*56c0*/  USEL UR5, UR38, UR12, !UP1 ;  /* 0x0000000c26057287 */ /* 0x000fe4000c800000 */
[----:B------:R-:W-:Y:S02]  /*56d0*/  UIMAD UR8, UR42, UR7, URZ ;  /* 0x000000072a0872a4 */ /* 0x000fe4000f8e02ff */
[----:B------:R-:W-:Y:S03]  /*56e0*/  UISETP.GE.AND UP0, UPT, UR6, UR4, UPT ;  /* 0x000000040600728c */ /* 0x000fe6000bf06270 */
[----:B------:R-:W-:Y:S01]  /*56f0*/  UMOV UR4, UR11 ;  /* 0x0000000b00047c82 */ /* 0x000fe20008000000 */
[----:B------:R-:W-:Y:S02]  /*5700*/  UISETP.GE.OR UP0, UPT, UR5, UR8, UP0 ;  /* 0x000000080500728c */ /* 0x000fe40008706670 */
[----:B------:R-:W-:Y:S02]  /*5710*/  USHF.R.U32.HI UR4, URZ, UR41, UR4 ;  /* 0x00000029ff047299 */ /* 0x000fe40008011604 */
[----:B------:R-:W-:Y:S02]  /*5720*/  UIMAD.WIDE.U32 UR8, UR5, UR40, URZ ;  /* 0x00000028050872a5 */ /* 0x000fe4000f8e00ff */
[----:B------:R-:W-:Y:S02]  /*5730*/  USEL UR11, UR6, UR4, !UP2 ;  /* 0x00000004060b7287 */ /* 0x000fe4000d000000 */
[----:B------:R-:W-:Y:S02]  /*5740*/  UIADD3 UR8, UPT, UPT, -UR5, URZ, URZ ;  /* 0x000000ff05087290 */ /* 0x000fe4000fffe1ff */
[----:B------:R-:W-:Y:S01]  /*5750*/  UIADD3 UR10, UPT, UPT, -UR11, URZ, URZ ;  /* 0x000000ff0b0a7290 */ /* 0x000fe2000fffe1ff */
[----:B------:R-:W-:Y:S01]  /*5760*/  @!UP0 UMOV UR4, UR9 ;  /* 0x0000000900048c82 */ /* 0x000fe20008000000 */
[----:B------:R-:W-:Y:S02]  /*5770*/  UIADD3 UR9, UPT, UPT, -UR6, URZ, URZ ;  /* 0x000000ff06097290 */ /* 0x000fe4000fffe1ff */
[----:B------:R-:W-:Y:S02]  /*5780*/  @!UP0 USHF.R.U32.HI UR4, URZ, UR41, UR4 ;  /* 0x00000029ff048299 */ /* 0x000fe40008011604 */
[----:B------:R-:W-:Y:S02]  /*5790*/  UIMAD UR10, UR42, UR10, UR6 ;  /* 0x0000000a2a0a72a4 */ /* 0x000fe4000f8e0206 */
[----:B------:R-:W-:Y:S04]  /*57a0*/  @!UP0 USEL UR4, UR5, UR4, !UP2 ;  /* 0x0000000405048287 */ /* 0x000fe8000d000000 */
[----:B------:R-:W-:Y:S02]  /*57b0*/  @!UP0 UIMAD UR10, UR7, UR10, UR4 ;  /* 0x0000000a070a82a4 */ /* 0x000fe4000f8e0204 */
[----:B------:R-:W-:Y:S02]  /*57c0*/  @!UP0 UIADD3 UR11, UPT, UPT, UR11, -UR4, URZ ;  /* 0x800000040b0b8290 */ /* 0x000fe4000fffe0ff */
[----:B------:R-:W-:Y:S02]  /*57d0*/  UIMAD UR7, UR43, UR8, UR38 ;  /* 0x000000082b0772a4 */ /* 0x000fe4000f8e0226 */
[----:B------:R-:W-:Y:S02]  /*57e0*/  @!UP0 UIMAD UR6, UR11, UR42, UR5 ;  /* 0x0000002a0b0682a4 */ /* 0x000fe4000f8e0205 */
[----:B------:R-:W-:Y:S01]  /*57f0*/  UIMAD UR4, UR54, UR9, UR37 ;  /* 0x00000009360472a4 */ /* 0x000fe2000f8e0225 */
[----:B------:R-:W-:Y:S02]  /*5800*/  @!UP0 UMOV UR5, UR10 ;  /* 0x0000000a00058c82 */ /* 0x000fe40008000000 */
[----:B------:R-:W-:Y:S02]  /*5810*/  UIMAD UR38, UR5, UR43, UR7 ;  /* 0x0000002b052672a4 */ /* 0x000fe4000f8e0207 */
[----:B------:R-:W-:Y:S11]  /*5820*/  UIMAD UR37, UR6, UR54, UR4 ;  /* 0x00000036062572a4 */ /* 0x000ff6000f8e0204 */
[----:B------:R-:W-:Y:S01]  /*5830*/  @!UPT UIADD3 URZ, UPT, UPT, URZ, URZ, URZ ;  /* 0x000000fffffff290 */ /* 0x000fe2000fffe0ff */
.L_x_91:
[----:B------:R-:W-:Y:S01]  /*5840*/  UISETP.NE.AND UP0, UPT, UR39, 0x1, UPT ;  /* 0x000000012700788c */ /* 0x000fe2000bf05270 */
[----:B------:R-:W-:Y:S01]  /*5850*/  LOP3.LUT P0, RZ, R50, 0x1b0, RZ, 0xc0, !PT ;  /* 0x000001b032ff7812 */ /* 0x000fe2000780c0ff */
[----:B------:R-:W-:Y:S01]  /*5860*/  USHF.L.U32 UR50, UR30, 0x6, URZ ;  /* 0x000000061e327899 */ /* 0x000fe200080006ff */
[----:B------:R-:W-:Y:S01]  /*5870*/  BSSY.RECONVERGENT B6, `(.L_x_92) ;  /* 0x0000034000067945 */ /* 0x000fe20003800200 */
[----:B------:R-:W-:Y:S01]  /*5880*/  USHF.L.U32 UR49, UR31, 0x7, URZ ;  /* 0x000000071f317899 */ /* 0x000fe200080006ff */
[----:B------:R-:W-:Y:S06]  /*5890*/  IADD3 R52, PT, PT, R52, 0x1, RZ ;  /* 0x0000000134347810 */ /* 0x000fec0007ffe0ff */
[----:B------:R-:W2:Y:S01]  /*58a0*/  @!UP0 LDCU.128 UR12, c[0x0][0xb10] ;  /* 0x00016200ff0c87ac */ /* 0x000ea20008000c00 */
[----:B------:R-:W3:Y:S01]  /*58b0*/  @!UP0 LDCU UR5, c[0x0][0xb0c] ;  /* 0x00016180ff0587ac */ /* 0x000ee20008000800 */
[----:B------:R-:W4:Y:S01]  /*58c0*/  @!UP0 LDCU UR10, c[0x0][0xb20] ;  /* 0x00016400ff0a87ac */ /* 0x000f220008000800 */
[----:B--2---:R-:W-:Y:S02]  /*58d0*/  UIMAD.WIDE.U32 UR8, UR38, UR12, URZ ;  /* 0x0000000c260872a5 */ /* 0x004fe4000f8e00ff */
[----:B------:R-:W-:Y:S02]  /*58e0*/  UIMAD.WIDE.U32 UR6, UR37, UR15, URZ ;  /* 0x0000000f250672a5 */ /* 0x000fe4000f8e00ff */
[----:B------:R-:W-:Y:S03]  /*58f0*/  @!UP0 UISETP.NE.AND UP1, UPT, UR14, 0x1, UPT ;  /* 0x000000010e00888c */ /* 0x000fe6000bf25270 */
[----:B------:R-:W-:Y:S01]  /*5900*/  @!UP0 UMOV UR4, UR9 ;  /* 0x0000000900048c82 */ /* 0x000fe20008000000 */
[----:B---3--:R-:W-:Y:S02]  /*5910*/  @!UP0 UISETP.NE.AND UP2, UPT, UR5, 0x1, UPT ;  /* 0x000000010500888c */ /* 0x008fe4000bf45270 */
[----:B------:R-:W-:Y:S01]  /*5920*/  @!UP0 USHF.R.U32.HI UR4, URZ, UR13, UR4 ;  /* 0x0000000dff048299 */ /* 0x000fe20008011604 */
[----:B------:R-:W-:Y:S02]  /*5930*/  @!UP0 UMOV UR6, UR7 ;  /* 0x0000000700068c82 */ /* 0x000fe40008000000 */
[----:B----4-:R-:W-:Y:S02]  /*5940*/  @!UP0 USHF.R.U32.HI UR6, URZ, UR10, UR6 ;  /* 0x0000000aff068299 */ /* 0x010fe40008011606 */
[----:B------:R-:W-:Y:S02]  /*5950*/  @!UP0 USEL UR7, UR38, UR4, !UP2 ;  /* 0x0000000426078287 */ /* 0x000fe4000d000000 */
[----:B------:R-:W-:Y:S04]  /*5960*/  @!UP0 USEL UR6, UR37, UR6, !UP1 ;  /* 0x0000000625068287 */ /* 0x000fe8000c800000 */
[----:B------:R-:W-:Y:S02]  /*5970*/  @!UP0 UIADD3 UR4, UPT, UPT, -UR7, UR6, URZ ;  /* 0x0000000607048290 */ /* 0x000fe4000fffe1ff */
[----:B------:R-:W-:Y:S02]  /*5980*/  @!UP0 UIADD3 UR6, UPT, UPT, UR7, -UR6, URZ ;  /* 0x8000000607068290 */ /* 0x000fe4000fffe0ff */
[----:B------:R-:W-:Y:S02]  /*5990*/  @!UP0 UIMAD UR38, UR4, UR5, UR38 ;  /* 0x00000005042682a4 */ /* 0x000fe4000f8e0226 */
[----:B------:R-:W-:Y:S01]  /*59a0*/  @!UP0 UIMAD UR37, UR6, UR14, UR37 ;  /* 0x0000000e062582a4 */ /* 0x000fe2000f8e0225 */
[----:B------:R-:W-:Y:S11]  /*59b0*/  @!P0 BRA `(.L_x_93) ;  /* 0x00000000007c8947 */ /* 0x000ff60003800000 */
[----:B------:R-:W2:Y:S01]  /*59c0*/  LDCU.64 UR8, c[0x4][0x80] ;  /* 0x01001000ff0877ac */ /* 0x000ea20008000a00 */
[----:B------:R-:W-:Y:S01]  /*59d0*/  MOV R2, 0x0 ;  /* 0x0000000000027802 */ /* 0x000fe20000000f00 */
[----:B------:R-:W-:Y:S02]  /*59e0*/  HFMA2 R12, -RZ, RZ, 0, 5.9604644775390625e-08 ;  /* 0x00000001ff0c7431 */ /* 0x000fe400000001ff */
[----:B------:R-:W-:Y:S01]  /*59f0*/  IMAD.MOV.U32 R8, RZ, RZ, 0x70 ;  /* 0x00000070ff087424 */ /* 0x000fe200078e00ff */
[----:B------:R3:W4:Y:S01]  /*5a00*/  LDC.64 R14, c[0x4][R2] ;  /* 0x01000000020e7b82 */ /* 0x0007220000000a00 */
[----:B------:R-:W1:Y:S01]  /*5a10*/  LDCU.64 UR6, c[0x4][0x88] ;  /* 0x01001100ff0677ac */ /* 0x000e620008000a00 */
[----:B------:R-:W-:Y:S01]  /*5a20*/  IMAD.MOV.U32 R13, RZ, RZ, RZ ;  /* 0x000000ffff0d7224 */ /* 0x000fe200078e00ff */
[----:B------:R-:W1:Y:S01]  /*5a30*/  LDCU.64 UR4, c[0x4][0x8] ;  /* 0x01000100ff0477ac */ /* 0x000e620008000a00 */
[----:B--2---:R-:W-:Y:S01]  /*5a40*/  MOV R5, UR9 ;  /* 0x0000000900057c02 */ /* 0x004fe20008000f00 */
[----:B------:R-:W-:Y:S01]  /*5a50*/  IMAD.U32 R4, RZ, RZ, UR8 ;  /* 0x00000008ff047e24 */ /* 0x000fe2000f8e00ff */
[----:B-1----:R-:W-:Y:S01]  /*5a60*/  MOV R7, UR7 ;  /* 0x0000000700077c02 */ /* 0x002fe20008000f00 */
[----:B------:R-:W-:Y:S01]  /*5a70*/  IMAD.U32 R6, RZ, RZ, UR6 ;  /* 0x00000006ff067e24 */ /* 0x000fe2000f8e00ff */
[----:B------:R-:W-:Y:S01]  /*5a80*/  MOV R11, UR5 ;  /* 0x00000005000b7c02 */ /* 0x000fe20008000f00 */
[----:B------:R-:W-:Y:S02]  /*5a90*/  IMAD.U32 R10, RZ, RZ, UR4 ;  /* 0x00000004ff0a7e24 */ /* 0x000fe4000f8e00ff */
[----:B------:R-:W-:Y:S07]  /*5aa0*/  LEPC R20, `(.L_x_94) ;  /* 0x000000001014794e */ /* 0x000fee0000000000 */
[----:B---345:R-:W-:Y:S05]  /*5ab0*/  CALL.ABS.NOINC R14 ;  /* 0x000000000e007343 */ /* 0x038fea0003c00000 */
.L_x_94:
[----:B------:R-:W1:Y:S01]  /*5ac0*/  LDCU.64 UR8, c[0x4][0x80] ;  /* 0x01001000ff0877ac */ /* 0x000e620008000a00 */
[----:B------:R-:W2:Y:S01]  /*5ad0*/  LDC.64 R2, c[0x4][R2] ;  /* 0x0100000002027b82 */ /* 0x000ea20000000a00 */
[----:B------:R-:W-:Y:S02]  /*5ae0*/  HFMA2 R12, -RZ, RZ, 0, 5.9604644775390625e-08 ;  /* 0x00000001ff0c7431 */ /* 0x000fe400000001ff */
[----:B------:R-:W-:Y:S02]  /*5af0*/  IMAD.MOV.U32 R8, RZ, RZ, 0x70 ;  /* 0x00000070ff087424 */ /* 0x000fe400078e00ff */
[----:B------:R-:W-:Y:S01]  /*5b00*/  IMAD.MOV.U32 R13, RZ, RZ, RZ ;  /* 0x000000ffff0d7224 */ /* 0x000fe200078e00ff */
[----:B------:R-:W3:Y:S01]  /*5b10*/  LDCU.64 UR6, c[0x4][0x88] ;  /* 0x01001100ff0677ac */ /* 0x000ee20008000a00 */
[----:B------:R-:W4:Y:S01]  /*5b20*/  LDCU.64 UR4, c[0x4][0x8] ;  /* 0x01000100ff0477ac */ /* 0x000f220008000a00 */
[----:B-1----:R-:W-:Y:S02]  /*5b30*/  MOV R4, UR8 ;  /* 0x0000000800047c02 */ /* 0x002fe40008000f00 */
[----:B------:R-:W-:Y:S02]  /*5b40*/  MOV R5, UR9 ;  /* 0x0000000900057c02 */ /* 0x000fe40008000f00 */
[----:B---3--:R-:W-:Y:S01]  /*5b50*/  MOV R7, UR7 ;  /* 0x0000000700077c02 */ /* 0x008fe20008000f00 */
[----:B------:R-:W-:Y:S01]  /*5b60*/  IMAD.U32 R6, RZ, RZ, UR6 ;  /* 0x00000006ff067e24 */ /* 0x000fe2000f8e00ff */
[----:B----4-:R-:W-:Y:S01]  /*5b70*/  MOV R11, UR5 ;  /* 0x00000005000b7c02 */ /* 0x010fe20008000f00 */
[----:B------:R-:W-:Y:S02]  /*5b80*/  IMAD.U32 R10, RZ, RZ, UR4 ;  /* 0x00000004ff0a7e24 */ /* 0x000fe4000f8e00ff */
[----:B------:R-:W-:Y:S07]  /*5b90*/  LEPC R20, `(.L_x_93) ;  /* 0x000000001014794e */ /* 0x000fee0000000000 */
[----:B--2---:R-:W-:Y:S05]  /*5ba0*/  CALL.ABS.NOINC R2 ;  /* 0x0000000002007343 */ /* 0x004fea0003c00000 */
.L_x_93:
[----:B------:R-:W-:Y:S05]  /*5bb0*/  BSYNC.RECONVERGENT B6 ;  /* 0x0000000000067941 */ /* 0x000fea0003800200 */
.L_x_92:
[----:B------:R-:W-:Y:S01]  /*5bc0*/  R2UR UR4, R49 ;  /* 0x00000000310472ca */ /* 0x000fe200000e0000 */
[----:B------:R-:W-:Y:S01]  /*5bd0*/  UISETP.NE.U32.AND UP0, UPT, UR62, URZ, UPT ;  /* 0x000000ff3e00728c */ /* 0x000fe2000bf05070 */
[----:B------:R-:W-:Y:S02]  /*5be0*/  ISETP.NE.U32.AND P4, PT, R42, RZ, PT ;  /* 0x000000ff2a00720c */ /* 0x000fe40003f85070 */
[----:B------:R-:W-:Y:S01]  /*5bf0*/  ISETP.NE.U32.AND P2, PT, RZ, UR56, PT ;  /* 0x00000038ff007c0c */ /* 0x000fe2000bf45070 */
[----:B------:R-:W-:Y:S01]  /*5c00*/  UISETP.NE.AND.EX UP1, UPT, UR63, URZ, UPT, UP0 ;  /* 0x000000ff3f00728c */ /* 0x000fe2000bf25300 */
[----:B------:R-:W-:Y:S01]  /*5c10*/  ISETP.NE.AND.EX P4, PT, R43, RZ, PT, P4 ;  /* 0x000000ff2b00720c */ /* 0x000fe20003f85340 */
[----:B------:R-:W-:Y:S01]  /*5c20*/  UPLOP3.LUT UP0, UPT, UPT, UPT, UPT, 0x40, 0x4 ;  /* 0x000000000004789c */ /* 0x000fe20003f0e870 */
[----:B------:R-:W-:Y:S05]  /*5c30*/  ISETP.NE.AND.EX P2, PT, RZ, UR57, PT, P2 ;  /* 0x00000039ff007c0c */ /* 0x000fea000bf45320 */
[----:B------:R-:W-:Y:S06]  /*5c40*/  UISETP.NE.AND UP2, UPT, UR4, URZ, UPT ;  /* 0x000000ff0400728c */ /* 0x000fec000bf45270 */
[----:B------:R-:W-:Y:S05]  /*5c50*/  PLOP3.LUT P1, PT, PT, PT, UP2, 0x80, 0x8 ;  /* 0x000000000008781c */ /* 0x000fea0003f2f028 */
[----:B------:R-:W-:Y:S06]  /*5c60*/  @UP2 UPLOP3.LUT UP0, UPT, UPT, UPT, UP1, 0x80, 0x8 ;  /* 0x000000000008289c */ /* 0x000fec0003f0f010 */
[----:B------:R-:W-:Y:S01]  /*5c70*/  PLOP3.LUT P0, PT, PT, PT, UP0, 0x80, 0x8 ;  /* 0x000000000008781c */ /* 0x000fe20003f0f008 */
[----:B------:R-:W-:Y:S01]  /*5c80*/  @!UPT UIADD3 URZ, UPT, UPT, URZ, URZ, URZ ;  /* 0x000000fffffff290 */ /* 0x000fe2000fffe0ff */
[----:B------:R-:W-:Y:S11]  /*5c90*/  BRA.U !UP1, `(.L_x_95) ;  /* 0x00000001093c7547 */ /* 0x000ff6000b800000 */
[----:B------:R-:W-:Y:S01]  /*5ca0*/  UISETP.NE.U32.AND UP0, UPT, UR56, URZ, UPT ;  /* 0x000000ff3800728c */ /* 0x000fe2000bf05070 */
[----:B-1----:R-:W-:Y:S01]  /*5cb0*/  HFMA2 R0, -RZ, RZ, 0, 5.9604644775390625e-08 ;  /* 0x00000001ff007431 */ /* 0x002fe200000001ff */
[----:B------:R-:W1:Y:S01]  /*5cc0*/  LDCU.64 UR8, c[0x0][0x358] ;  /* 0x00006b00ff0877ac */ /* 0x000e620008000a00 */
[----:B------:R-:W-:Y:S01]  /*5cd0*/  IMAD.MOV.U32 R45, RZ, RZ, 0x1 ;  /* 0x00000001ff2d7424 */ /* 0x000fe200078e00ff */
[----:B------:R-:W-:Y:S06]  /*5ce0*/  UISETP.NE.AND.EX UP0, UPT, UR57, URZ, UPT, UP0 ;  /* 0x000000ff3900728c */ /* 0x000fec000bf05300 */
        /* <DEDUP_REMOVED lines=9> */
[----:B--23--:R-:W-:Y:S02]  /*5d80*/  @!P3 IMAD.U32 R27, RZ, RZ, UR4 ;  /* 0x00000004ff1bbe24 */ /* 0x00cfe4000f8e00ff */
.L_x_95:
[----:B------:R-:W-:Y:S05]  /*5d90*/  @!P4 BRA `(.L_x_96) ;  /* 0x000000000024c947 */ /* 0x000fea0003800000 */
[----:B------:R-:W-:Y:S01]  /*5da0*/  ISETP.NE.U32.AND P3, PT, R40, RZ, PT ;  /* 0x000000ff2800720c */ /* 0x000fe20003f65070 */
[----:B------:R-:W2:Y:S03]  /*5db0*/  LDCU.64 UR4, c[0x0][0x358] ;  /* 0x00006b00ff0477ac */ /* 0x000ea60008000a00 */
[----:B------:R-:W-:Y:S11]  /*5dc0*/  ISETP.NE.AND.EX P3, PT, R41, RZ, PT, P3 ;  /* 0x000000ff2900720c */ /* 0x000ff60003f65330 */
[----:B------:R-:W-:Y:S02]  /*5dd0*/  @!UPT UIADD3 URZ, UPT, UPT, URZ, URZ, URZ ;  /* 0x000000fffffff290 */ /* 0x000fe4000fffe0ff */
[----:B------:R-:W3:Y:S01]  /*5de0*/  @P3 LDC.64 R2, c[0x0][0x8a8] ;  /* 0x00022a00ff023b82 */ /* 0x000ee20000000a00 */
[----:B-1----:R-:W-:Y:S04]  /*5df0*/  @P3 IMAD R0, R42, UR36, RZ ;  /* 0x000000242a003c24 */ /* 0x002fe8000f8e02ff */
[----:B---3--:R-:W-:Y:S05]  /*5e00*/  @P3 IMAD.WIDE R2, R0, 0x4, R2 ;  /* 0x0000000400023825 */ /* 0x008fea00078e0202 */
[----:B--2--5:R2:W5:Y:S02]  /*5e10*/  @P3 LDG.E R24, desc[UR4][R2.64] ;  /* 0x0000000402183981 */ /* 0x024564000c1e1900 */
[----:B--2---:R-:W3:Y:S02]  /*5e20*/  @!P3 LDC R24, c[0x0][0x8a0] ;  /* 0x00022800ff18bb82 */ /* 0x004ee40000000800 */
.L_x_96:
[----:B-----5:R-:W-:Y:S01]  /*5e30*/  FSETP.NEU.AND P3, PT, R27, RZ, PT ;  /* 0x000000ff1b00720b */ /* 0x020fe20003f6d000 */
[----:B------:R-:W-:Y:S01]  /*5e40*/  IMAD.SHL.U32 R62, R44, 0x2, RZ ;  /* 0x000000022c3e7824 */ /* 0x000fe200078e00ff */
[----:B------:R-:W-:Y:S01]  /*5e50*/  SEL R4, RZ, 0xffffffff, P2 ;  /* 0xffffffffff047807 */ /* 0x000fe20001000000 */
[----:B------:R-:W-:Y:S01]  /*5e60*/  BSSY B1, `(.L_x_97) ;  /* 0x0000036000017945 */ /* 0x000fe20003800000 */
[----:B------:R-:W-:Y:S01]  /*5e70*/  @P1 LOP3.LUT P2, RZ, R45, 0xff, RZ, 0xc0, !PT ;  /* 0x000000ff2dff1812 */ /* 0x000fe2000784c0ff */
[----:B------:R-:W-:Y:S01]  /*5e80*/  VIADD R60, R62, UR44 ;  /* 0x0000002c3e3c7c36 */ /* 0x000fe20008000000 */
[----:B-1----:R-:W-:Y:S01]  /*5e90*/  @P1 SEL R0, RZ, 0xffffffff, P3 ;  /* 0xffffffffff001807 */ /* 0x002fe20001800000 */
[----:B------:R-:W-:Y:S01]  /*5ea0*/  IMAD.MOV.U32 R63, RZ, RZ, 0x1 ;  /* 0x00000001ff3f7424 */ /* 0x000fe200078e00ff */
[----:B------:R-:W-:Y:S01]  /*5eb0*/  LOP3.LUT R55, R55, 0x1, RZ, 0x3c, !PT ;  /* 0x0000000137377812 */ /* 0x000fe200078e3cff */
[----:B------:R-:W-:Y:S01]  /*5ec0*/  IMAD.MOV.U32 R61, RZ, RZ, RZ ;  /* 0x000000ffff3d7224 */ /* 0x000fe200078e00ff */
[----:B------:R-:W-:Y:S02]  /*5ed0*/  @P0 SEL R0, R4, R0, !P2 ;  /* 0x0000000004000207 */ /* 0x000fe40005000000 */
[----:B------:R-:W-:Y:S02]  /*5ee0*/  CS2R R38, SRZ ;  /* 0x0000000000267805 */ /* 0x000fe4000001ff00 */
[----:B------:R-:W-:Y:S02]  /*5ef0*/  LEA R26, R22, UR44, 0x3 ;  /* 0x0000002c161a7c11 */ /* 0x000fe4000f8e18ff */
[----:B------:R-:W-:Y:S02]  /*5f00*/  CS2R R36, SRZ ;  /* 0x0000000000247805 */ /* 0x000fe4000001ff00 */
[----:B------:R-:W-:Y:S02]  /*5f10*/  @P1 LOP3.LUT R0, R0, 0x1, RZ, 0xc0, !PT ;  /* 0x0000000100001812 */ /* 0x000fe400078ec0ff */
[----:B------:R-:W-:Y:S02]  /*5f20*/  CS2R R30, SRZ ;  /* 0x00000000001e7805 */ /* 0x000fe4000001ff00 */
[----:B------:R-:W-:Y:S02]  /*5f30*/  SHF.L.U32 R2, R54, 0x1f, RZ ;  /* 0x0000001f36027819 */ /* 0x000fe400000006ff */
[----:B------:R-:W-:Y:S02]  /*5f40*/  CS2R R28, SRZ ;  /* 0x00000000001c7805 */ /* 0x000fe4000001ff00 */
[----:B------:R-:W-:Y:S01]  /*5f50*/  ISETP.NE.U32.OR P5, PT, R0, 0x1, !P1 ;  /* 0x000000010000780c */ /* 0x000fe20004fa5470 */
[----:B------:R-:W-:Y:S01]  /*5f60*/  IMAD.IADD R59, R56, 0x1, R60 ;  /* 0x00000001383b7824 */ /* 0x000fe200078e023c */
[----:B------:R-:W-:Y:S02]  /*5f70*/  PLOP3.LUT P2, PT, PT, PT, UP1, 0x80, 0x8 ;  /* 0x000000000008781c */ /* 0x000fe40003f4f018 */
[----:B------:R-:W-:Y:S02]  /*5f80*/  LEA.HI R25, R22, R22, RZ, 0x1 ;  /* 0x0000001616197211 */ /* 0x000fe400078f08ff */
[----:B------:R-:W-:Y:S02]  /*5f90*/  LOP3.LUT P4, R51, R45, 0xff, RZ, 0xc0, !PT ;  /* 0x000000ff2d337812 */ /* 0x000fe4000788c0ff */
[----:B------:R-:W-:Y:S02]  /*5fa0*/  SEL R3, RZ, 0xffffffff, P3 ;  /* 0xffffffffff037807 */ /* 0x000fe40001800000 */
[----:B------:R-:W-:Y:S03]  /*5fb0*/  P2R R58, PR, RZ, 0x20 ;  /* 0x00000020ff3a7803 */ /* 0x000fe60000000000 */
[----:B------:R-:W-:Y:S02]  /*5fc0*/  @P5 SHF.L.U32 R0, R55, 0x1f, RZ ;  /* 0x0000001f37005819 */ /* 0x000fe400000006ff */
[----:B------:R-:W-:Y:S02]  /*5fd0*/  @P2 SEL R3, R4, R3, !P4 ;  /* 0x0000000304032207 */ /* 0x000fe40006000000 */
[----:B------:R1:W2:Y:S02]  /*5fe0*/  @P5 SYNCS.PHASECHK.TRANS64.TRYWAIT P1, [UR44+0x40], R0 ;  /* 0x00004000ff0055a7 */ /* 0x0002a4000802112c */
[----:B------:R-:W-:Y:S04]  /*5ff0*/  LOP3.LUT R3, R3, 0x1, RZ, 0xc0, !PT ;  /* 0x0000000103037812 */ /* 0x000fe800078ec0ff */
[----:B------:R-:W-:Y:S04]  /*6000*/  ISETP.NE.U32.AND P2, PT, R3, 0x1, PT ;  /* 0x000000010300780c */ /* 0x000fe80003f45070 */
[----:B------:R-:W-:Y:S01]  /*6010*/  P2R R64, PR, RZ, 0x4 ;  /* 0x00000004ff407803 */ /* 0x000fe20000000000 */
[----:B------:R4:W3:Y:S01]  /*6020*/  SYNCS.PHASECHK.TRANS64.TRYWAIT P0, [R26+URZ+0xb0], R2 ;  /* 0x0000b0021a0075a7 */ /* 0x0008e200080011ff */
[C---:B-1----:R-:W-:Y:S01]  /*6030*/  IMAD.SHL.U32 R0, R25.reuse, 0x40, RZ ;  /* 0x0000004019007824 */ /* 0x042fe200078e00ff */
[----:B------:R-:W-:Y:S04]  /*6040*/  LOP3.LUT R25, R25, 0xffe, RZ, 0xc0, !PT ;  /* 0x00000ffe19197812 */ /* 0x000fe800078ec0ff */
[----:B------:R-:W-:Y:S01]  /*6050*/  LOP3.LUT R0, R0, 0xffffff80, RZ, 0xc0, !PT ;  /* 0xffffff8000007812 */ /* 0x000fe200078ec0ff */
[----:B------:R-:W-:Y:S04]  /*6060*/  IMAD.IADD R25, R22, 0x1, -R25 ;  /* 0x0000000116197824 */ /* 0x000fe800078e0a19 */
[----:B------:R-:W-:Y:S04]  /*6070*/  IMAD.IADD R0, R23, 0x1, R0 ;  /* 0x0000000117007824 */ /* 0x000fe800078e0200 */
[----:B------:R-:W-:Y:S01]  /*6080*/  IMAD R25, R25, 0x100000, R0 ;  /* 0x0010000019197824 */ /* 0x000fe200078e0200 */
[----:B--2---:R-:W-:Y:S01]  /*6090*/  @P5 SEL R63, RZ, 0x1, !P1 ;  /* 0x00000001ff3f5807 */ /* 0x004fe20004800000 */
[----:B----4-:R-:W-:Y:S06]  /*60a0*/  @!P5 BRA `(.L_x_98) ;  /* 0x000000000044d947 */ /* 0x010fec0003800000 */
[----:B------:R-:W-:Y:S01]  /*60b0*/  IMAD.MOV.U32 R38, RZ, RZ, RZ ;  /* 0x000000ffff267224 */ /* 0x000fe200078e00ff */
[----:B------:R-:W-:Y:S01]  /*60c0*/  ISETP.NE.AND P1, PT, R63, RZ, PT ;  /* 0x000000ff3f00720c */ /* 0x000fe20003f25270 */
[----:B------:R-:W-:Y:S01]  /*60d0*/  BSSY B0, `(.L_x_99) ;  /* 0x0000008000007945 */ /* 0x000fe20003800000 */
[----:B------:R-:W-:Y:S02]  /*60e0*/  CS2R R30, SRZ ;  /* 0x00000000001e7805 */ /* 0x000fe4000001ff00 */
[----:B------:R-:W-:Y:S02]  /*60f0*/  CS2R R28, SRZ ;  /* 0x00000000001c7805 */ /* 0x000fe4000001ff00 */
[----:B------:R-:W-:Y:S07]  /*6100*/  CS2R R36, SRZ ;  /* 0x0000000000247805 */ /* 0x000fee000001ff00 */
[----:B------:R-:W-:Y:S05]  /*6110*/  @P1 BRA `(.L_x_100) ;  /* 0x00000000000c1947 */ /* 0x000fea0003800000 */
[----:B------:R-:W-:Y:S04]  /*6120*/  SHF.L.U32 R3, R55, 0x1f, RZ ;  /* 0x0000001f37037819 */ /* 0x000fe800000006ff */
[----:B------:R-:W1:Y:S02]  /*6130*/  SYNCS.PHASECHK.TRANS64.TRYWAIT P1, [UR44+0x40], R3 ;  /* 0x00004003ff0075a7 */ /* 0x000e64000802112c */
[----:B-1----:R-:W-:Y:S05]  /*6140*/  @!P1 BRA `(.L_x_101) ;  /* 0x0000002c00b49947 */ /* 0x002fea0003800000 */
.L_x_100:
[----:B------:R-:W-:Y:S05]  /*6150*/  BSYNC B0 ;  /* 0x0000000000007941 */ /* 0x000fea0003800000 */
.L_x_99:
[----:B------:R-:W-:Y:S01]  /*6160*/  ISETP.NE.AND P1, PT, R64, RZ, PT ;  /* 0x000000ff4000720c */ /* 0x000fe20003f25270 */
[----:B------:R-:W-:Y:S11]  /*6170*/  HFMA2 R61, -RZ, RZ, 0, 5.9604644775390625e-08 ;  /* 0x00000001ff3d7431 */ /* 0x000ff600000001ff */
[----:B------:R-:W-:Y:S01]  /*6180*/  @!UPT UIADD3 URZ, UPT, UPT, URZ, URZ, URZ ;  /* 0x000000fffffff290 */ /* 0x000fe2000fffe0ff */
[----:B------:R-:W-:Y:S05]  /*6190*/  @P1 WARPSYNC.ALL ;  /* 0x0000000000001948 */ /* 0x000fea0003800000 */
[----:B------:R2:W4:Y:S04]  /*61a0*/  @P1 LDSM.16.M88.4 R28, [R62+UR44+0x200] ;  /* 0x0002002c3e1c183b */ /* 0x0005280008000200 */
[----:B------:R2:W1:Y:S02]  /*61b0*/  @P1 LDSM.16.M88.4 R36, [R59+0x200] ;  /* 0x000200003b24183b */ /* 0x0004640000000200 */
.L_x_98:
[----:B------:R-:W-:Y:S05]  /*61c0*/  BSYNC B1 ;  /* 0x0000000000017941 */ /* 0x000fea0003800000 */
.L_x_97:
[----:B-1----:R-:W-:Y:S04]  /*61d0*/  SHF.R.U32.HI R0, RZ, 0x15, R25 ;  /* 0x00000015ff007819 */ /* 0x002fe80000011619 */
[----:B------:R-:W-:Y:S01]  /*61e0*/  LOP3.LUT P1, RZ, R0, 0x3, R46, 0x48, !PT ;  /* 0x0000000300ff7812 */ /* 0x000fe2000782482e */
[----:B------:R-:W-:Y:S01]  /*61f0*/  @!UPT UIADD3 URZ, UPT, UPT, URZ, URZ, URZ ;  /* 0x000000fffffff290 */ /* 0x000fe2000fffe0ff */
[----:B---3--:R-:W-:Y:S11]  /*6200*/  @P0 BRA `(.L_x_102) ;  /* 0x0000000000080947 */ /* 0x008ff60003800000 */
[----:B------:R-:W1:Y:S02]  /*6210*/  SYNCS.PHASECHK.TRANS64.TRYWAIT P0, [R26+URZ+0xb0], R2 ;  /* 0x0000b0021a0075a7 */ /* 0x000e6400080011ff */
[----:B-1----:R-:W-:Y:S05]  /*6220*/  @!P0 BRA `(.L_x_103) ;  /* 0x0000002c00948947 */ /* 0x002fea0003800000 */
.L_x_102:
[----:B------:R-:W-:Y:S05]  /*6230*/  @!P1 BRA `(.L_x_104) ;  /* 0x0000000000409947 */ /* 0x000fea0003800000 */
[----:B------:R-:W3:Y:S01]  /*6240*/  LDCU.64 UR8, c[0x4][0x70] ;  /* 0x01000e00ff0877ac */ /* 0x000ee20008000a00 */
[----:B------:R-:W-:Y:S01]  /*6250*/  MOV R3, 0x0 ;  /* 0x0000000000037802 */ /* 0x000fe20000000f00 */
[----:B------:R-:W-:Y:S02]  /*6260*/  HFMA2 R12, -RZ, RZ, 0, 5.9604644775390625e-08 ;  /* 0x00000001ff0c7431 */ /* 0x000fe400000001ff */
[----:B------:R-:W-:Y:S02]  /*6270*/  IMAD.MOV.U32 R8, RZ, RZ, 0x192 ;  /* 0x00000192ff087424 */ /* 0x000fe400078e00ff */
[----:B------:R-:W-:Y:S01]  /*6280*/  IMAD.MOV.U32 R13, RZ, RZ, RZ ;  /* 0x000000ffff0d7224 */ /* 0x000fe200078e00ff */
[----:B------:R-:W5:Y:S01]  /*6290*/  LDCU.64 UR6, c[0x4][0x78] ;  /* 0x01000f00ff0677ac */ /* 0x000f620008000a00 */
[----:B-1----:R-:W1:Y:S01]  /*62a0*/  LDC.64 R2, c[0x4][R3] ;  /* 0x0100000003027b82 */ /* 0x002e620000000a00 */
[----:B------:R-:W2:Y:S01]  /*62b0*/  LDCU.64 UR4, c[0x4][0x10] ;  /* 0x01000200ff0477ac */ /* 0x000ea20008000a00 */
[----:B---3--:R-:W-:Y:S01]  /*62c0*/  MOV R5, UR9 ;  /* 0x0000000900057c02 */ /* 0x008fe20008000f00 */
[----:B------:R-:W-:Y:S01]  /*62d0*/  IMAD.U32 R4, RZ, RZ, UR8 ;  /* 0x00000008ff047e24 */ /* 0x000fe2000f8e00ff */
[----:B-----5:R-:W-:Y:S01]  /*62e0*/  MOV R7, UR7 ;  /* 0x0000000700077c02 */ /* 0x020fe20008000f00 */
[----:B------:R-:W-:Y:S01]  /*62f0*/  IMAD.U32 R6, RZ, RZ, UR6 ;  /* 0x00000006ff067e24 */ /* 0x000fe2000f8e00ff */
[----:B--2---:R-:W-:Y:S01]  /*6300*/  MOV R11, UR5 ;  /* 0x00000005000b7c02 */ /* 0x004fe20008000f00 */
[----:B------:R-:W-:Y:S02]  /*6310*/  IMAD.U32 R10, RZ, RZ, UR4 ;  /* 0x00000004ff0a7e24 */ /* 0x000fe4000f8e00ff */
[----:B------:R-:W-:Y:S07]  /*6320*/  LEPC R20, `(.L_x_104) ;  /* 0x000000001014794e */ /* 0x000fee0000000000 */
[----:B-1--4-:R-:W-:Y:S05]  /*6330*/  CALL.ABS.NOINC R2 ;  /* 0x0000000002007343 */ /* 0x012fea0003c00000 */
.L_x_104:
[----:B----4-:R-:W-:Y:S01]  /*6340*/  SHF.L.U32 R3, R28, 0x10, RZ ;  /* 0x000000101c037819 */ /* 0x010fe200000006ff */
[----:B------:R-:W-:Y:S05]  /*6350*/  WARPSYNC.ALL ;  /* 0x0000000000007948 */ /* 0x000fea0003800000 */
[----:B------:R-:W-:Y:S01]  /*6360*/  R2UR UR4, R25 ;  /* 0x00000000190472ca */ /* 0x000fe200000e0000 */
[----:B------:R-:W-:Y:S01]  /*6370*/  BSSY.RECONVERGENT B0, `(.L_x_105) ;  /* 0x000004e000007945 */ /* 0x000fe20003800200 */
[C---:B------:R-:W-:Y:S02]  /*6380*/  SHF.L.U32 R20, R29.reuse, 0x10, RZ ;  /* 0x000000101d147819 */ /* 0x040fe400000006ff */
[----:B------:R-:W-:Y:S02]  /*6390*/  LOP3.LUT R21, R29, 0xffff0000, RZ, 0xc0, !PT ;  /* 0xffff00001d157812 */ /* 0x000fe400078ec0ff */
[----:B------:R-:W-:Y:S07]  /*63a0*/  ISETP.NE.AND P0, PT, R57, RZ, PT ;  /* 0x000000ff3900720c */ /* 0x000fee0003f05270 */
[----:B------:R-:W3:Y:S02]  /*63b0*/  LDTM.16dp256bit.x4 R4, tmem[UR4] ;  /* 0x00000004000479ee */ /* 0x000ee40008120000 */
[----:B---3--:R-:W-:Y:S01]  /*63c0*/  FMUL R0, R24, R4 ;  /* 0x0000000418007220 */ /* 0x008fe20000400000 */
[----:B------:R-:W-:Y:S01]  /*63d0*/  LOP3.LUT R4, R28, 0xffff0000, RZ, 0xc0, !PT ;  /* 0xffff00001c047812 */ /* 0x000fe200078ec0ff */
[C---:B-1----:R-:W-:Y:S01]  /*63e0*/  FMUL R2, R24.reuse, R5 ;  /* 0x0000000518027220 */ /* 0x042fe20000400000 */
[C---:B------:R-:W-:Y:S01]  /*63f0*/  FMUL R7, R24.reuse, R7 ;  /* 0x0000000718077220 */ /* 0x040fe20000400000 */
[C---:B------:R-:W-:Y:S01]  /*6400*/  FFMA R0, R27.reuse, R3, R0 ;  /* 0x000000031b007223 */ /* 0x040fe20000000000 */
[C---:B------:R-:W-:Y:S01]  /*6410*/  FMUL R3, R24.reuse, R6 ;  /* 0x0000000618037220 */ /* 0x040fe20000400000 */
[C---:B------:R-:W-:Y:S01]  /*6420*/  FFMA R2, R27.reuse, R4, R2 ;  /* 0x000000041b027223 */ /* 0x040fe20000000002 */
[C---:B------:R-:W-:Y:S01]  /*6430*/  FMUL R4, R24.reuse, R8 ;  /* 0x0000000818047220 */ /* 0x040fe20000400000 */
[C---:B------:R-:W-:Y:S01]  /*6440*/  FMUL R8, R24.reuse, R12 ;  /* 0x0000000c18087220 */ /* 0x040fe20000400000 */
[----:B------:R-:W-:Y:S01]  /*6450*/  FMUL R12, R24, R16 ;  /* 0x00000010180c7220 */ /* 0x000fe20000400000 */
[----:B------:R-:W-:Y:S01]  /*6460*/  SHF.L.U32 R16, R30, 0x10, RZ ;  /* 0x000000101e107819 */ /* 0x000fe200000006ff */
[C---:B------:R-:W-:Y:S01]  /*6470*/  FFMA R3, R27.reuse, R20, R3 ;  /* 0x000000141b037223 */ /* 0x040fe20000000003 */
[----:B------:R-:W-:Y:S01]  /*6480*/  F2FP.BF16.F32.PACK_AB R32, R2, R0 ;  /* 0x000000000220723e */ /* 0x000fe200000010ff */
[C---:B------:R-:W-:Y:S01]  /*6490*/  FFMA R7, R27.reuse, R21, R7 ;  /* 0x000000151b077223 */ /* 0x040fe20000000007 */
[----:B------:R-:W-:Y:S01]  /*64a0*/  LOP3.LUT R0, R30, 0xffff0000, RZ, 0xc0, !PT ;  /* 0xffff00001e007812 */ /* 0x000fe200078ec0ff */
[----:B------:R-:W-:Y:S01]  /*64b0*/  FFMA R4, R27, R16, R4 ;  /* 0x000000101b047223 */ /* 0x000fe20000000004 */
[C---:B------:R-:W-:Y:S01]  /*64c0*/  SHF.L.U32 R2, R31.reuse, 0x10, RZ ;  /* 0x000000101f027819 */ /* 0x040fe200000006ff */
[C---:B------:R-:W-:Y:S01]  /*64d0*/  FMUL R5, R24.reuse, R9 ;  /* 0x0000000918057220 */ /* 0x040fe20000400000 */
[----:B------:R-:W-:Y:S01]  /*64e0*/  LOP3.LUT R16, R31, 0xffff0000, RZ, 0xc0, !PT ;  /* 0xffff00001f107812 */ /* 0x000fe200078ec0ff */
[----:B------:R-:W-:Y:S01]  /*64f0*/  FMUL R6, R24, R10 ;  /* 0x0000000a18067220 */ /* 0x000fe20000400000 */
[----:B------:R-:W-:Y:S01]  /*6500*/  F2FP.BF16.F32.PACK_AB R33, R7, R3 ;  /* 0x000000030721723e */ /* 0x000fe200000010ff */
[C---:B------:R-:W-:Y:S01]  /*6510*/  FFMA R5, R27.reuse, R0, R5 ;  /* 0x000000001b057223 */ /* 0x040fe20000000005 */
[C---:B------:R-:W-:Y:S01]  /*6520*/  SHF.L.U32 R0, R36.reuse, 0x10, RZ ;  /* 0x0000001024007819 */ /* 0x040fe200000006ff */
[----:B------:R-:W-:Y:S01]  /*6530*/  FFMA R6, R27, R2, R6 ;  /* 0x000000021b067223 */ /* 0x000fe20000000006 */
[----:B------:R-:W-:Y:S01]  /*6540*/  LOP3.LUT R2, R36, 0xffff0000, RZ, 0xc0, !PT ;  /* 0xffff000024027812 */ /* 0x000fe200078ec0ff */
[C---:B------:R-:W-:Y:S01]  /*6550*/  FMUL R11, R24.reuse, R11 ;  /* 0x0000000b180b7220 */ /* 0x040fe20000400000 */
[----:B------:R-:W-:Y:S01]  /*6560*/  SHF.L.U32 R3, R37, 0x10, RZ ;  /* 0x0000001025037819 */ /* 0x000fe200000006ff */
[C---:B------:R-:W-:Y:S01]  /*6570*/  FMUL R9, R24.reuse, R13 ;  /* 0x0000000d18097220 */ /* 0x040fe20000400000 */
[----:B------:R-:W-:Y:S01]  /*6580*/  F2FP.BF16.F32.PACK_AB R34, R5, R4 ;  /* 0x000000040522723e */ /* 0x000fe200000010ff */
[C---:B------:R-:W-:Y:S01]  /*6590*/  FMUL R10, R24.reuse, R14 ;  /* 0x0000000e180a7220 */ /* 0x040fe20000400000 */
[C---:B------:R-:W-:Y:S01]  /*65a0*/  FFMA R11, R27.reuse, R16, R11 ;  /* 0x000000101b0b7223 */ /* 0x040fe2000000000b */
[C---:B------:R-:W-:Y:S01]  /*65b0*/  FFMA R8, R27.reuse, R0, R8 ;  /* 0x000000001b087223 */ /* 0x040fe20000000008 */
[----:B------:R-:W-:Y:S01]  /*65c0*/  FFMA R9, R27, R2, R9 ;  /* 0x000000021b097223 */ /* 0x000fe20000000009 */
[----:B------:R-:W-:Y:S01]  /*65d0*/  LOP3.LUT R0, R37, 0xffff0000, RZ, 0xc0, !PT ;  /* 0xffff000025007812 */ /* 0x000fe200078ec0ff */
[----:B------:R-:W-:Y:S01]  /*65e0*/  FFMA R10, R27, R3, R10 ;  /* 0x000000031b0a7223 */ /* 0x000fe2000000000a */
[----:B------:R-:W-:Y:S01]  /*65f0*/  FMUL R15, R24, R15 ;  /* 0x0000000f180f7220 */ /* 0x000fe20000400000 */
[----:B------:R-:W-:Y:S01]  /*6600*/  SHF.L.U32 R2, R38, 0x10, RZ ;  /* 0x0000001026027819 */ /* 0x000fe200000006ff */
[----:B------:R-:W-:Y:S01]  /*6610*/  FMUL R13, R24, R17 ;  /* 0x00000011180d7220 */ /* 0x000fe20000400000 */
[----:B------:R-:W-:Y:S01]  /*6620*/  LOP3.LUT R3, R38, 0xffff0000, RZ, 0xc0, !PT ;  /* 0xffff000026037812 */ /* 0x000fe200078ec0ff */
[C---:B------:R-:W-:Y:S01]  /*6630*/  FMUL R14, R24.reuse, R18 ;  /* 0x00000012180e7220 */ /* 0x040fe20000400000 */
[----:B------:R-:W-:Y:S01]  /*6640*/  SHF.L.U32 R4, R39, 0x10, RZ ;  /* 0x0000001027047819 */ /* 0x000fe200000006ff */
[----:B------:R-:W-:Y:S01]  /*6650*/  FFMA R15, R27, R0, R15 ;  /* 0x000000001b0f7223 */ /* 0x000fe2000000000f */
[----:B------:R-:W-:Y:S01]  /*6660*/  LOP3.LUT R5, R39, 0xffff0000, RZ, 0xc0, !PT ;  /* 0xffff000027057812 */ /* 0x000fe200078ec0ff */
[----:B------:R-:W-:Y:S01]  /*6670*/  FMUL R19, R24, R19 ;  /* 0x0000001318137220 */ /* 0x000fe20000400000 */
[C---:B------:R-:W-:Y:S01]  /*6680*/  FFMA R12, R27.reuse, R2, R12 ;  /* 0x000000021b0c7223 */ /* 0x040fe2000000000c */
[C---:B------:R-:W-:Y:S01]  /*6690*/  FFMA R13, R27.reuse, R3, R13 ;  /* 0x000000031b0d7223 */ /* 0x040fe2000000000d */
[C---:B------:R-:W-:Y:S01]  /*66a0*/  FFMA R14, R27.reuse, R4, R14 ;  /* 0x000000041b0e7223 */ /* 0x040fe2000000000e */
[----:B------:R-:W-:Y:S01]  /*66b0*/  FFMA R19, R27, R5, R19 ;  /* 0x000000051b137223 */ /* 0x000fe20000000013 */
[----:B------:R-:W-:Y:S02]  /*66c0*/  F2FP.BF16.F32.PACK_AB R35, R11, R6 ;  /* 0x000000060b23723e */ /* 0x000fe400000010ff */
[----:B------:R-:W-:Y:S02]  /*66d0*/  F2FP.BF16.F32.PACK_AB R8, R9, R8 ;  /* 0x000000080908723e */ /* 0x000fe400000010ff */
[----:B------:R-:W-:Y:S01]  /*66e0*/  F2FP.BF16.F32.PACK_AB R9, R15, R10 ;  /* 0x0000000a0f09723e */ /* 0x000fe200000010ff */
[----:B------:R1:W-:Y:S01]  /*66f0*/  STSM.16.M88.4 [R60+0x200], R32 ;  /* 0x000200203c007844 */ /* 0x0003e20000000200 */
[----:B------:R-:W-:Y:S02]  /*6700*/  F2FP.BF16.F32.PACK_AB R10, R13, R12 ;  /* 0x0000000c0d0a723e */ /* 0x000fe400000010ff */
[----:B------:R-:W-:Y:S05]  /*6710*/  F2FP.BF16.F32.PACK_AB R11, R19, R14 ;  /* 0x0000000e130b723e */ /* 0x000fea00000010ff */
[----:B------:R1:W-:Y:S01]  /*6720*/  STSM.16.M88.4 [R59+0x200], R8 ;  /* 0x000200083b007844 */ /* 0x0003e20000000200 */
[----:B------:R-:W-:Y:S01]  /*6730*/  @!PT LDS RZ, [RZ] ;  /* 0x00000000fffff984 */ /* 0x000fe20000000800 */
[----:B------:R-:W-:Y:S01]  /*6740*/  @!PT LDS RZ, [RZ] ;  /* 0x00000000fffff984 */ /* 0x000fe20000000800 */
[----:B------:R-:W-:Y:S01]  /*6750*/  @!PT LDS RZ, [RZ] ;  /* 0x00000000fffff984 */ /* 0x000fe20000000800 */
[----:B------:R-:W-:Y:S01]  /*6760*/  @!PT LDS RZ, [RZ] ;  /* 0x00000000fffff984 */ /* 0x000fe20000000800 */
[----:B------:R3:W-:Y:S07]  /*6770*/  MEMBAR.ALL.CTA ;  /* 0x0000000000007992 */ /* 0x0007ee0000008000 */
[----:B---3--:R-:W3:Y:S02]  /*6780*/  FENCE.VIEW.ASYNC.S ;  /* 0x00000000000073c6 */ /* 0x008ee40000000000 */
[----:B---3--:R-:W-:Y:S06]  /*6790*/  BAR.SYNC.DEFER_BLOCKING 0x1, 0x80 ;  /* 0x0042000000007b1d */ /* 0x008fec0000010000 */
[----:B------:R-:W-:Y:S05]  /*67a0*/  @P0 BRA `(.L_x_106) ;  /* 0x0000000000280947 */ /* 0x000fea0003800000 */
[----:B------:R-:W3:Y:S01]  /*67b0*/  LDCU.64 UR6, c[0x0][0x348] ;  /* 0x00006900ff0677ac */ /* 0x000ee20008000a00 */
[----:B------:R-:W-:Y:S01]  /*67c0*/  UIADD3 UR4, UPT, UPT, UR44, 0x200, URZ ;  /* 0x000002002c047890 */ /* 0x000fe2000fffe0ff */
[----:B------:R-:W-:Y:S05]  /*67d0*/  UMOV UR51, UR36 ;  /* 0x0000002400337c82 */ /* 0x000fea0008000000 */
[----:B------:R-:W-:Y:S04]  /*67e0*/  MOV R50, UR4 ;  /* 0x0000000400327c02 */ /* 0x000fe80008000f00 */
[----:B------:R-:W-:Y:S01]  /*67f0*/  R2UR UR48, R50 ;  /* 0x00000000323072ca */ /* 0x000fe200000e0000 */
[----:B---3--:R-:W-:Y:S04]  /*6800*/  UIADD3 UR4, UP0, UPT, UR6, 0x680, URZ ;  /* 0x0000068006047890 */ /* 0x008fe8000ff1e0ff */
[----:B------:R-:W-:Y:S09]  /*6810*/  UIADD3.X UR5, UPT, UPT, URZ, UR7, URZ, UP0, !UPT ;  /* 0x00000007ff057290 */ /* 0x000ff200087fe4ff */
[----:B------:R3:W-:Y:S01]  /*6820*/  UTMASTG.3D [UR48], [UR4] ;  /* 0x00000030040073b5 */ /* 0x0007e20008010000 */
[----:B------:R0:W-:Y:S01]  /*6830*/  UTMACMDFLUSH ;  /* 0x00000000000079b7 */ /* 0x0001e20000000000 */
[----:B---3--:R-:W-:Y:S04]  /*6840*/  DEPBAR.LE SB0, 0x1 ;  /* 0x000080400000791a */ /* 0x008fe80000000000 */
.L_x_106:
[----:B------:R-:W-:Y:S05]  /*6850*/  BSYNC.RECONVERGENT B0 ;  /* 0x0000000000007941 */ /* 0x000fea0003800200 */
.L_x_105:
[----:B------:R-:W-:Y:S01]  /*6860*/  BAR.SYNC.DEFER_BLOCKING 0x1, 0x80 ;  /* 0x0042000000007b1d */ /* 0x000fe20000010000 */
[----:B------:R-:W-:Y:S01]  /*6870*/  ISETP.NE.AND P1, PT, R58, RZ, PT ;  /* 0x000000ff3a00720c */ /* 0x000fe20003f25270 */
[----:B------:R-:W-:Y:S01]  /*6880*/  UISETP.NE.AND UP0, UPT, UR47, URZ, UPT ;  /* 0x000000ff2f00728c */ /* 0x000fe2000bf05270 */
[----:B------:R-:W-:Y:S11]  /*6890*/  LEA R4, R61, UR44, 0x3 ;  /* 0x0000002c3d047c11 */ /* 0x000ff6000f8e18ff */
[----:B------:R-:W-:Y:S01]  /*68a0*/  @P1 SHF.L.U32 R3, R55, 0x1f, RZ ;  /* 0x0000001f37031819 */ /* 0x000fe200000006ff */
[----:B------:R-:W-:Y:S06]  /*68b0*/  BRA.U !UP0, `(.L_x_107) ;  /* 0x0000000108247547 */ /* 0x000fec000b800000 */
[----:B------:R-:W3:Y:S01]  /*68c0*/  S2R R0, SR_CgaCtaId ;  /* 0x0000000000007919 */ /* 0x000ee20000008800 */
[----:B------:R-:W-:Y:S01]  /*68d0*/  IMAD.U32 R2, RZ, RZ, UR46 ;  /* 0x0000002eff027e24 */ /* 0x000fe2000f8e00ff */
[----:B------:R-:W-:Y:S04]  /*68e0*/  UIADD3 UR4, UPT, UPT, UR46, 0x1, URZ ;  /* 0x000000012e047890 */ /* 0x000fe8000fffe0ff */
[----:B------:R-:W-:Y:S01]  /*68f0*/  @P1 LEA R2, R2, UR44, 0x3 ;  /* 0x0000002c02021c11 */ /* 0x000fe2000f8e18ff */
[----:B------:R-:W-:Y:S04]  /*6900*/  UISETP.NE.AND UP0, UPT, UR4, 0x4, UPT ;  /* 0x000000040400788c */ /* 0x000fe8000bf05270 */
[----:B------:R-:W-:Y:S01]  /*6910*/  @P1 VIADD R2, R2, 0x60 ;  /* 0x0000006002021836 */ /* 0x000fe20000000000 */
[----:B------:R-:W-:Y:S04]  /*6920*/  USEL UR46, UR4, URZ, UP0 ;  /* 0x000000ff042e7287 */ /* 0x000fe80008000000 */
[----:B---3--:R-:W-:Y:S04]  /*6930*/  @P1 PRMT R0, R0, 0x654, R2 ;  /* 0x0000065400001816 */ /* 0x008fe80000000002 */
[----:B------:R3:W-:Y:S04]  /*6940*/  @P1 SYNCS.ARRIVE.TRANS64.RED.A1T0 RZ, [R0+URZ], RZ ;  /* 0x000000ff00ff19a7 */ /* 0x0007e800081004ff */
.L_x_107:
[----:B------:R-:W4:Y:S01]  /*6950*/  @P1 SYNCS.PHASECHK.TRANS64.TRYWAIT P0, [R4+URZ+0x40], R3 ;  /* 0x00004003040015a7 */ /* 0x000f2200080011ff */
[----:B------:R-:W-:Y:S01]  /*6960*/  BSSY B1, `(.L_x_108) ;  /* 0x0000013000017945 */ /* 0x000fe20003800000 */
[----:B----4-:R-:W-:Y:S03]  /*6970*/  @P1 SEL R63, RZ, 0x1, !P0 ;  /* 0x00000001ff3f1807 */ /* 0x010fe60004000000 */
[----:B------:R-:W-:Y:S05]  /*6980*/  @!P1 BRA `(.L_x_109) ;  /* 0x0000000000409947 */ /* 0x000fea0003800000 */
[----:B------:R-:W-:Y:S01]  /*6990*/  ISETP.NE.AND P1, PT, R64, RZ, PT ;  /* 0x000000ff4000720c */ /* 0x000fe20003f25270 */
[----:B------:R-:W-:Y:S01]  /*69a0*/  BSSY B0, `(.L_x_110) ;  /* 0x0000009000007945 */ /* 0x000fe20003800000 */
[----:B------:R-:W-:Y:S11]  /*69b0*/  ISETP.NE.AND P0, PT, R63, RZ, PT ;  /* 0x000000ff3f00720c */ /* 0x000ff60003f05270 */
[----:B------:R-:W-:Y:S05]  /*69c0*/  @P1 IMAD R3, R61, 0x1000, R62 ;  /* 0x000010003d031824 */ /* 0x000fea00078e023e */
[----:B------:R-:W-:Y:S05]  /*69d0*/  @P1 IADD3 R2, PT, PT, R3, UR44, RZ ;  /* 0x0000002c03021c10 */ /* 0x000fea000fffe0ff */
[----:B------:R-:W-:Y:S01]  /*69e0*/  @P1 IMAD.IADD R2, R56, 0x1, R2 ;  /* 0x0000000138021824 */ /* 0x000fe200078e0202 */
[----:B------:R-:W-:Y:S06]  /*69f0*/  @P0 BRA `(.L_x_111) ;  /* 0x00000000000c0947 */ /* 0x000fec0003800000 */
[----:B---3--:R-:W-:Y:S04]  /*6a00*/  SHF.L.U32 R0, R55, 0x1f, RZ ;  /* 0x0000001f37007819 */ /* 0x008fe800000006ff */
[----:B------:R-:W3:Y:S02]  /*6a10*/  SYNCS.PHASECHK.TRANS64.TRYWAIT P0, [R4+URZ+0x40], R0 ;  /* 0x00004000040075a7 */ /* 0x000ee400080011ff */
[----:B---3--:R-:W-:Y:S05]  /*6a20*/  @!P0 BRA `(.L_x_112) ;  /* 0x0000002400a88947 */ /* 0x008fea0003800000 */
.L_x_111:
[----:B------:R-:W-:Y:S05]  /*6a30*/  BSYNC B0 ;  /* 0x0000000000007941 */ /* 0x000fea0003800000 */
.L_x_110:
[----:B------:R-:W-:Y:S02]  /*6a40*/  ISETP.NE.AND P0, PT, R64, RZ, PT ;  /* 0x000000ff4000720c */ /* 0x000fe40003f05270 */
[----:B------:R-:W-:Y:S11]  /*6a50*/  IADD3 R61, PT, PT, R61, 0x1, RZ ;  /* 0x000000013d3d7810 */ /* 0x000ff60007ffe0ff */
[----:B------:R-:W-:Y:S05]  /*6a60*/  @P0 WARPSYNC.ALL ;  /* 0x0000000000000948 */ /* 0x000fea0003800000 */
[----:B------:R4:W1:Y:S04]  /*6a70*/  @P0 LDSM.16.M88.4 R28, [R3+UR44+0x200] ;  /* 0x0002002c031c083b */ /* 0x0008680008000200 */
[----:B------:R4:W1:Y:S02]  /*6a80*/  @P0 LDSM.16.M88.4 R36, [R2+0x200] ;  /* 0x000200000224083b */ /* 0x0008640000000200 */
.L_x_109:
[----:B------:R-:W-:Y:S05]  /*6a90*/  BSYNC B1 ;  /* 0x0000000000017941 */ /* 0x000fea0003800000 */
.L_x_108:
[----:B---3--:R-:W-:Y:S05]  /*6aa0*/  VIADD R0, R25, 0x20 ;  /* 0x0000002019007836 */ /* 0x008fea0000000000 */
[----:B------:R-:W-:Y:S04]  /*6ab0*/  SHF.R.U32.HI R0, RZ, 0x15, R0 ;  /* 0x00000015ff007819 */ /* 0x000fe80000011600 */
[----:B------:R-:W-:Y:S11]  /*6ac0*/  LOP3.LUT P0, RZ, R0, 0x3, R46, 0x48, !PT ;  /* 0x0000000300ff7812 */ /* 0x000ff6000780482e */
[----:B------:R-:W-:Y:S02]  /*6ad0*/  @!UPT UIADD3 URZ, UPT, UPT, URZ, URZ, URZ ;  /* 0x000000fffffff290 */ /* 0x000fe4000fffe0ff */
[----:B------:R-:W-:Y:S05]  /*6ae0*/  @!P0 BRA `(.L_x_113) ;  /* 0x0000000000408947 */ /* 0x000fea0003800000 */
[----:B------:R-:W3:Y:S01]  /*6af0*/  LDCU.64 UR8, c[0x4][0x70] ;  /* 0x01000e00ff0877ac */ /* 0x000ee20008000a00 */
[----:B----4-:R-:W-:Y:S01]  /*6b00*/  MOV R3, 0x0 ;  /* 0x0000000000037802 */ /* 0x010fe20000000f00 */
[----:B------:R-:W-:Y:S02]  /*6b10*/  HFMA2 R12, -RZ, RZ, 0, 5.9604644775390625e-08 ;  /* 0x00000001ff0c7431 */ /* 0x000fe400000001ff */
[----:B-1----:R-:W-:Y:S02]  /*6b20*/  IMAD.MOV.U32 R8, RZ, RZ, 0x192 ;  /* 0x00000192ff087424 */ /* 0x002fe400078e00ff */
[----:B------:R-:W-:Y:S01]  /*6b30*/  IMAD.MOV.U32 R13, RZ, RZ, RZ ;  /* 0x000000ffff0d7224 */ /* 0x000fe200078e00ff */
[----:B------:R-:W1:Y:S01]  /*6b40*/  LDCU.64 UR6, c[0x4][0x78] ;  /* 0x01000f00ff0677ac */ /* 0x000e620008000a00 */
[----:B------:R-:W4:Y:S01]  /*6b50*/  LDC.64 R2, c[0x4][R3] ;  /* 0x0100000003027b82 */ /* 0x000f220000000a00 */
[----:B------:R-:W5:Y:S01]  /*6b60*/  LDCU.64 UR4, c[0x4][0x10] ;  /* 0x01000200ff0477ac */ /* 0x000f620008000a00 */
[----:B---3--:R-:W-:Y:S01]  /*6b70*/  MOV R5, UR9 ;  /* 0x0000000900057c02 */ /* 0x008fe20008000f00 */
[----:B------:R-:W-:Y:S01]  /*6b80*/  IMAD.U32 R4, RZ, RZ, UR8 ;  /* 0x00000008ff047e24 */ /* 0x000fe2000f8e00ff */
[----:B-1----:R-:W-:Y:S01]  /*6b90*/  MOV R7, UR7 ;  /* 0x0000000700077c02 */ /* 0x002fe20008000f00 */
[----:B------:R-:W-:Y:S01]  /*6ba0*/  IMAD.U32 R6, RZ, RZ, UR6 ;  /* 0x00000006ff067e24 */ /* 0x000fe2000f8e00ff */
[----:B-----5:R-:W-:Y:S01]  /*6bb0*/  MOV R11, UR5 ;  /* 0x00000005000b7c02 */ /* 0x020fe20008000f00 */
[----:B------:R-:W-:Y:S02]  /*6bc0*/  IMAD.U32 R10, RZ, RZ, UR4 ;  /* 0x00000004ff0a7e24 */ /* 0x000fe4000f8e00ff */
[----:B------:R-:W-:Y:S07]  /*6bd0*/  LEPC R20, `(.L_x_113) ;  /* 0x000000001014794e */ /* 0x000fee0000000000 */
[----:B--2-4-:R-:W-:Y:S05]  /*6be0*/  CALL.ABS.NOINC R2 ;  /* 0x0000000002007343 */ /* 0x014fea0003c00000 */
.L_x_113:
[----:B-1--4-:R-:W-:Y:S01]  /*6bf0*/  SHF.L.U32 R3, R28, 0x10, RZ ;  /* 0x000000101c037819 */ /* 0x012fe200000006ff */
[----:B------:R-:W-:Y:S05]  /*6c00*/  WARPSYNC.ALL ;  /* 0x0000000000007948 */ /* 0x000fea0003800000 */
[----:B------:R-:W-:Y:S01]  /*6c10*/  R2UR UR4, R25 ;  /* 0x00000000190472ca */ /* 0x000fe200000e0000 */
[----:B------:R-:W1:Y:S01]  /*6c20*/  S2R R65, SR_CgaCtaId ;  /* 0x0000000000417919 */ /* 0x000e620000008800 */
[C---:B------:R-:W-:Y:S01]  /*6c30*/  SHF.L.U32 R20, R29.reuse, 0x10, RZ ;  /* 0x000000101d147819 */ /* 0x040fe200000006ff */
[----:B------:R-:W-:Y:S01]  /*6c40*/  BSSY.RECONVERGENT B0, `(.L_x_114) ;  /* 0x0000054000007945 */ /* 0x000fe20003800200 */
[----:B------:R-:W-:Y:S02]  /*6c50*/  LOP3.LUT R21, R29, 0xffff0000, RZ, 0xc0, !PT ;  /* 0xffff00001d157812 */ /* 0x000fe400078ec0ff */
[----:B------:R-:W-:Y:S02]  /*6c60*/  ISETP.NE.AND P6, PT, R58, RZ, PT ;  /* 0x000000ff3a00720c */ /* 0x000fe40003fc5270 */
[----:B------:R-:W-:Y:S05]  /*6c70*/  ISETP.NE.AND P0, PT, R57, RZ, PT ;  /* 0x000000ff3900720c */ /* 0x000fea0003f05270 */
[----:B------:R-:W3:Y:S02]  /*6c80*/  LDTM.16dp256bit.x4 R4, tmem[UR4+0x20] ;  /* 0x00002004000479ee */ /* 0x000ee40008120000 */
[----:B---3--:R-:W-:Y:S01]  /*6c90*/  FMUL R0, R24, R4 ;  /* 0x0000000418007220 */ /* 0x008fe20000400000 */
[----:B------:R-:W-:Y:S01]  /*6ca0*/  LOP3.LUT R4, R28, 0xffff0000, RZ, 0xc0, !PT ;  /* 0xffff00001c047812 */ /* 0x000fe200078ec0ff */
[C---:B------:R-:W-:Y:S01]  /*6cb0*/  FMUL R2, R24.reuse, R5 ;  /* 0x0000000518027220 */ /* 0x040fe20000400000 */
[C---:B------:R-:W-:Y:S01]  /*6cc0*/  FMUL R7, R24.reuse, R7 ;  /* 0x0000000718077220 */ /* 0x040fe20000400000 */
[C---:B------:R-:W-:Y:S01]  /*6cd0*/  FFMA R0, R27.reuse, R3, R0 ;  /* 0x000000031b007223 */ /* 0x040fe20000000000 */
[C---:B------:R-:W-:Y:S01]  /*6ce0*/  FMUL R3, R24.reuse, R6 ;  /* 0x0000000618037220 */ /* 0x040fe20000400000 */
[C---:B------:R-:W-:Y:S01]  /*6cf0*/  FFMA R2, R27.reuse, R4, R2 ;  /* 0x000000041b027223 */ /* 0x040fe20000000002 */
[C---:B------:R-:W-:Y:S01]  /*6d00*/  FMUL R4, R24.reuse, R8 ;  /* 0x0000000818047220 */ /* 0x040fe20000400000 */
[----:B------:R-:W-:Y:S01]  /*6d10*/  FMUL R8, R24, R12 ;  /* 0x0000000c18087220 */ /* 0x000fe20000400000 */
[C---:B------:R-:W-:Y:S01]  /*6d20*/  FFMA R3, R27.reuse, R20, R3 ;  /* 0x000000141b037223 */ /* 0x040fe20000000003 */
[----:B------:R-:W-:Y:S01]  /*6d30*/  FFMA R7, R27, R21, R7 ;  /* 0x000000151b077223 */ /* 0x000fe20000000007 */
[----:B------:R-:W-:Y:S01]  /*6d40*/  F2FP.BF16.F32.PACK_AB R32, R2, R0 ;  /* 0x000000000220723e */ /* 0x000fe200000010ff */
[----:B------:R-:W-:Y:S01]  /*6d50*/  FMUL R12, R24, R16 ;  /* 0x00000010180c7220 */ /* 0x000fe20000400000 */
[----:B------:R-:W-:Y:S01]  /*6d60*/  SHF.L.U32 R16, R30, 0x10, RZ ;  /* 0x000000101e107819 */ /* 0x000fe200000006ff */
[----:B------:R-:W-:Y:S01]  /*6d70*/  FMUL R5, R24, R9 ;  /* 0x0000000918057220 */ /* 0x000fe20000400000 */
[----:B------:R-:W-:Y:S01]  /*6d80*/  LOP3.LUT R0, R30, 0xffff0000, RZ, 0xc0, !PT ;  /* 0xffff00001e007812 */ /* 0x000fe200078ec0ff */
[C---:B------:R-:W-:Y:S01]  /*6d90*/  FMUL R6, R24.reuse, R10 ;  /* 0x0000000a18067220 */ /* 0x040fe20000400000 */
[----:B------:R-:W-:Y:S01]  /*6da0*/  SHF.L.U32 R2, R31, 0x10, RZ ;  /* 0x000000101f027819 */ /* 0x000fe200000006ff */
[----:B------:R-:W-:Y:S01]  /*6db0*/  FFMA R4, R27, R16, R4 ;  /* 0x000000101b047223 */ /* 0x000fe20000000004 */
[----:B------:R-:W-:Y:S01]  /*6dc0*/  F2FP.BF16.F32.PACK_AB R33, R7, R3 ;  /* 0x000000030721723e */ /* 0x000fe200000010ff */
[----:B------:R-:W-:Y:S01]  /*6dd0*/  FFMA R5, R27, R0, R5 ;  /* 0x000000001b057223 */ /* 0x000fe20000000005 */
[----:B------:R-:W-:Y:S01]  /*6de0*/  LOP3.LUT R3, R31, 0xffff0000, RZ, 0xc0, !PT ;  /* 0xffff00001f037812 */ /* 0x000fe200078ec0ff */
[----:B------:R-:W-:Y:S01]  /*6df0*/  FMUL R11, R24, R11 ;  /* 0x0000000b180b7220 */ /* 0x000fe20000400000 */
[C---:B------:R-:W-:Y:S01]  /*6e00*/  SHF.L.U32 R0, R36.reuse, 0x10, RZ ;  /* 0x0000001024007819 */ /* 0x040fe200000006ff */
[C---:B------:R-:W-:Y:S01]  /*6e10*/  FFMA R6, R27.reuse, R2, R6 ;  /* 0x000000021b067223 */ /* 0x040fe20000000006 */
[----:B------:R-:W-:Y:S01]  /*6e20*/  LOP3.LUT R2, R36, 0xffff0000, RZ, 0xc0, !PT ;  /* 0xffff000024027812 */ /* 0x000fe200078ec0ff */
[----:B------:R-:W-:Y:S01]  /*6e30*/  FFMA R11, R27, R3, R11 ;  /* 0x000000031b0b7223 */ /* 0x000fe2000000000b */
[----:B------:R-:W-:Y:S01]  /*6e40*/  SHF.L.U32 R3, R37, 0x10, RZ ;  /* 0x0000001025037819 */ /* 0x000fe200000006ff */
[C---:B------:R-:W-:Y:S01]  /*6e50*/  FMUL R9, R24.reuse, R13 ;  /* 0x0000000d18097220 */ /* 0x040fe20000400000 */
[----:B------:R-:W-:Y:S01]  /*6e60*/  F2FP.BF16.F32.PACK_AB R34, R5, R4 ;  /* 0x000000040522723e */ /* 0x000fe200000010ff */
[----:B------:R-:W-:Y:S01]  /*6e70*/  FMUL R10, R24, R14 ;  /* 0x0000000e180a7220 */ /* 0x000fe20000400000 */
[----:B------:R-:W-:Y:S01]  /*6e80*/  SHF.L.U32 R4, R39, 0x10, RZ ;  /* 0x0000001027047819 */ /* 0x000fe200000006ff */
[----:B------:R-:W-:Y:S01]  /*6e90*/  FFMA R8, R27, R0, R8 ;  /* 0x000000001b087223 */ /* 0x000fe20000000008 */
[----:B------:R-:W-:Y:S01]  /*6ea0*/  LOP3.LUT R0, R37, 0xffff0000, RZ, 0xc0, !PT ;  /* 0xffff000025007812 */ /* 0x000fe200078ec0ff */
[C---:B------:R-:W-:Y:S01]  /*6eb0*/  FFMA R9, R27.reuse, R2, R9 ;  /* 0x000000021b097223 */ /* 0x040fe20000000009 */
[C---:B------:R-:W-:Y:S01]  /*6ec0*/  SHF.L.U32 R2, R38.reuse, 0x10, RZ ;  /* 0x0000001026027819 */ /* 0x040fe200000006ff */
[----:B------:R-:W-:Y:S01]  /*6ed0*/  FFMA R10, R27, R3, R10 ;  /* 0x000000031b0a7223 */ /* 0x000fe2000000000a */
[----:B------:R-:W-:Y:S01]  /*6ee0*/  LOP3.LUT R3, R38, 0xffff0000, RZ, 0xc0, !PT ;  /* 0xffff000026037812 */ /* 0x000fe200078ec0ff */
[C---:B------:R-:W-:Y:S01]  /*6ef0*/  FMUL R15, R24.reuse, R15 ;  /* 0x0000000f180f7220 */ /* 0x040fe20000400000 */
[----:B------:R-:W-:Y:S01]  /*6f00*/  LOP3.LUT R5, R39, 0xffff0000, RZ, 0xc0, !PT ;  /* 0xffff000027057812 */ /* 0x000fe200078ec0ff */
[C---:B------:R-:W-:Y:S01]  /*6f10*/  FMUL R13, R24.reuse, R17 ;  /* 0x00000011180d7220 */ /* 0x040fe20000400000 */
[----:B------:R-:W-:Y:S01]  /*6f20*/  F2FP.BF16.F32.PACK_AB R35, R11, R6 ;  /* 0x000000060b23723e */ /* 0x000fe200000010ff */
[C---:B------:R-:W-:Y:S01]  /*6f30*/  FMUL R14, R24.reuse, R18 ;  /* 0x00000012180e7220 */ /* 0x040fe20000400000 */
[C---:B------:R-:W-:Y:S01]  /*6f40*/  FFMA R15, R27.reuse, R0, R15 ;  /* 0x000000001b0f7223 */ /* 0x040fe2000000000f */
[----:B------:R-:W-:Y:S01]  /*6f50*/  FMUL R19, R24, R19 ;  /* 0x0000001318137220 */ /* 0x000fe20000400000 */
[----:B------:R-:W-:Y:S01]  /*6f60*/  FFMA R12, R27, R2, R12 ;  /* 0x000000021b0c7223 */ /* 0x000fe2000000000c */
[----:B------:R3:W-:Y:S01]  /*6f70*/  STSM.16.M88.4 [R60+0x1200], R32 ;  /* 0x001200203c007844 */ /* 0x0007e20000000200 */
[----:B------:R-:W-:Y:S01]  /*6f80*/  F2FP.BF16.F32.PACK_AB R8, R9, R8 ;  /* 0x000000080908723e */ /* 0x000fe200000010ff */
[----:B------:R-:W-:Y:S01]  /*6f90*/  FFMA R13, R27, R3, R13 ;  /* 0x000000031b0d7223 */ /* 0x000fe2000000000d */
[----:B------:R-:W-:Y:S01]  /*6fa0*/  F2FP.BF16.F32.PACK_AB R9, R15, R10 ;  /* 0x0000000a0f09723e */ /* 0x000fe200000010ff */
[C---:B------:R-:W-:Y:S01]  /*6fb0*/  FFMA R14, R27.reuse, R4, R14 ;  /* 0x000000041b0e7223 */ /* 0x040fe2000000000e */
[----:B------:R-:W-:Y:S01]  /*6fc0*/  FFMA R19, R27, R5, R19 ;  /* 0x000000051b137223 */ /* 0x000fe20000000013 */
[----:B------:R-:W-:Y:S02]  /*6fd0*/  MOV R0, UR46 ;  /* 0x0000002e00007c02 */ /* 0x000fe40008000f00 */
[----:B------:R-:W-:Y:S02]  /*6fe0*/  F2FP.BF16.F32.PACK_AB R10, R13, R12 ;  /* 0x0000000c0d0a723e */ /* 0x000fe400000010ff */
[----:B------:R-:W-:Y:S02]  /*6ff0*/  F2FP.BF16.F32.PACK_AB R11, R19, R14 ;  /* 0x0000000e130b723e */ /* 0x000fe400000010ff */
[----:B------:R-:W-:Y:S02]  /*7000*/  @P6 LEA R0, R0, UR44, 0x3 ;  /* 0x0000002c00006c11 */ /* 0x000fe4000f8e18ff */
[----:B------:R-:W-:Y:S01]  /*7010*/  LEA R2, R61, UR44, 0x3 ;  /* 0x0000002c3d027c11 */ /* 0x000fe2000f8e18ff */
[----:B------:R3:W-:Y:S01]  /*7020*/  STSM.16.M88.4 [R59+0x1200], R8 ;  /* 0x001200083b007844 */ /* 0x0007e20000000200 */
[----:B------:R-:W-:Y:S02]  /*7030*/  @P6 IADD3 R0, PT, PT, R0, 0x60, RZ ;  /* 0x0000006000006810 */ /* 0x000fe40007ffe0ff */
[----:B------:R-:W-:Y:S01]  /*7040*/  @P6 SHF.L.U32 R3, R55, 0x1f, RZ ;  /* 0x0000001f37036819 */ /* 0x000fe200000006ff */
[----:B------:R-:W-:Y:S01]  /*7050*/  @!PT LDS RZ, [RZ] ;  /* 0x00000000fffff984 */ /* 0x000fe20000000800 */
[----:B------:R-:W-:Y:S01]  /*7060*/  @!PT LDS RZ, [RZ] ;  /* 0x00000000fffff984 */ /* 0x000fe20000000800 */
[----:B------:R-:W-:Y:S01]  /*7070*/  @!PT LDS RZ, [RZ] ;  /* 0x00000000fffff984 */ /* 0x000fe20000000800 */
[----:B------:R-:W-:Y:S01]  /*7080*/  @!PT LDS RZ, [RZ] ;  /* 0x00000000fffff984 */ /* 0x000fe20000000800 */
[----:B------:R4:W-:Y:S06]  /*7090*/  MEMBAR.ALL.CTA ;  /* 0x0000000000007992 */ /* 0x0009ec0000008000 */
[----:B----4-:R-:W4:Y:S01]  /*70a0*/  FENCE.VIEW.ASYNC.S ;  /* 0x00000000000073c6 */ /* 0x010f220000000000 */
[----:B-1----:R-:W-:Y:S01]  /*70b0*/  @P6 PRMT R0, R65, 0x654, R0 ;  /* 0x0000065441006816 */ /* 0x002fe20000000000 */
[----:B----4-:R-:W-:Y:S06]  /*70c0*/  BAR.SYNC.DEFER_BLOCKING 0x1, 0x80 ;  /* 0x0042000000007b1d */ /* 0x010fec0000010000 */
[----:B------:R-:W-:Y:S05]  /*70d0*/  @P0 BRA `(.L_x_115) ;  /* 0x0000000000280947 */ /* 0x000fea0003800000 */
[----:B------:R-:W1:Y:S01]  /*70e0*/  LDCU.64 UR6, c[0x0][0x348] ;  /* 0x00006900ff0677ac */ /* 0x000e620008000a00 */
[----:B------:R-:W-:Y:S02]  /*70f0*/  UIADD3 UR9, UPT, UPT, UR49, 0x20, URZ ;  /* 0x0000002031097890 */ /* 0x000fe4000fffe0ff */
[----:B------:R-:W-:Y:S01]  /*7100*/  UIADD3 UR8, UPT, UPT, UR44, 0x1200, URZ ;  /* 0x000012002c087890 */ /* 0x000fe2000fffe0ff */
[----:B------:R-:W-:Y:S01]  /*7110*/  UMOV UR10, UR50 ;  /* 0x00000032000a7c82 */ /* 0x000fe20008000000 */
[----:B------:R-:W-:Y:S01]  /*7120*/  UMOV UR11, UR36 ;  /* 0x00000024000b7c82 */ /* 0x000fe20008000000 */
[----:B-1----:R-:W-:Y:S04]  /*7130*/  UIADD3 UR4, UP0, UPT, UR6, 0x680, URZ ;  /* 0x0000068006047890 */ /* 0x002fe8000ff1e0ff */
[----:B------:R-:W-:Y:S09]  /*7140*/  UIADD3.X UR5, UPT, UPT, URZ, UR7, URZ, UP0, !UPT ;  /* 0x00000007ff057290 */ /* 0x000ff200087fe4ff */
[----:B------:R1:W-:Y:S01]  /*7150*/  UTMASTG.3D [UR8], [UR4] ;  /* 0x00000008040073b5 */ /* 0x0003e20008010000 */
[----:B------:R0:W-:Y:S01]  /*7160*/  UTMACMDFLUSH ;  /* 0x00000000000079b7 */ /* 0x0001e20000000000 */
[----:B-1----:R-:W-:Y:S04]  /*7170*/  DEPBAR.LE SB0, 0x1 ;  /* 0x000080400000791a */ /* 0x002fe80000000000 */
.L_x_115:
[----:B------:R-:W-:Y:S05]  /*7180*/  BSYNC.RECONVERGENT B0 ;  /* 0x0000000000007941 */ /* 0x000fea0003800200 */
.L_x_114:
[----:B------:R-:W-:Y:S01]  /*7190*/  BAR.SYNC.DEFER_BLOCKING 0x1, 0x80 ;  /* 0x0042000000007b1d */ /* 0x000fe20000010000 */
[----:B------:R-:W-:Y:S04]  /*71a0*/  UIADD3 UR4, UPT, UPT, UR46, 0x1, URZ ;  /* 0x000000012e047890 */ /* 0x000fe8000fffe0ff */
[----:B------:R-:W-:Y:S04]  /*71b0*/  UISETP.NE.AND UP0, UPT, UR4, 0x4, UPT ;  /* 0x000000040400788c */ /* 0x000fe8000bf05270 */
[----:B------:R-:W-:Y:S01]  /*71c0*/  USEL UR45, UR4, URZ, UP0 ;  /* 0x000000ff042d7287 */ /* 0x000fe20008000000 */
[----:B------:R1:W-:Y:S01]  /*71d0*/  @P6 SYNCS.ARRIVE.TRANS64.RED.A1T0 RZ, [R0+URZ], RZ ;  /* 0x000000ff00ff69a7 */ /* 0x0003e200081004ff */
[----:B------:R-:W-:Y:S01]  /*71e0*/  BSSY B1, `(.L_x_116) ;  /* 0x0000014000017945 */ /* 0x000fe20003800000 */
[----:B------:R-:W4:Y:S02]  /*71f0*/  @P6 SYNCS.PHASECHK.TRANS64.TRYWAIT P0, [R2+URZ+0x40], R3 ;  /* 0x00004003020065a7 */ /* 0x000f2400080011ff */
[----:B----4-:R-:W-:Y:S01]  /*7200*/  @P6 SEL R63, RZ, 0x1, !P0 ;  /* 0x00000001ff3f6807 */ /* 0x010fe20004000000 */
[----:B-1----:R-:W-:Y:S06]  /*7210*/  @!P6 BRA `(.L_x_117) ;  /* 0x000000000040e947 */ /* 0x002fec0003800000 */
[----:B------:R-:W-:Y:S01]  /*7220*/  ISETP.NE.AND P1, PT, R64, RZ, PT ;  /* 0x000000ff4000720c */ /* 0x000fe20003f25270 */
[----:B------:R-:W-:Y:S01]  /*7230*/  BSSY B0, `(.L_x_118) ;  /* 0x0000009000007945 */ /* 0x000fe20003800000 */
[----:B------:R-:W-:Y:S11]  /*7240*/  ISETP.NE.AND P0, PT, R63, RZ, PT ;  /* 0x000000ff3f00720c */ /* 0x000ff60003f05270 */
[----:B------:R-:W-:Y:S05]  /*7250*/  @P1 IMAD R3, R61, 0x1000, R62 ;  /* 0x000010003d031824 */ /* 0x000fea00078e023e */
[----:B------:R-:W-:Y:S05]  /*7260*/  @P1 IADD3 R0, PT, PT, R3, UR44, RZ ;  /* 0x0000002c03001c10 */ /* 0x000fea000fffe0ff */
[----:B------:R-:W-:Y:S01]  /*7270*/  @P1 IMAD.IADD R0, R56, 0x1, R0 ;  /* 0x0000000138001824 */ /* 0x000fe200078e0200 */
[----:B------:R-:W-:Y:S06]  /*7280*/  @P0 BRA `(.L_x_119) ;  /* 0x00000000000c0947 */ /* 0x000fec0003800000 */
[----:B------:R-:W-:Y:S04]  /*7290*/  SHF.L.U32 R4, R55, 0x1f, RZ ;  /* 0x0000001f37047819 */ /* 0x000fe800000006ff */
[----:B------:R-:W1:Y:S02]  /*72a0*/  SYNCS.PHASECHK.TRANS64.TRYWAIT P0, [R2+URZ+0x40], R4 ;  /* 0x00004004020075a7 */ /* 0x000e6400080011ff */
[----:B-1----:R-:W-:Y:S05]  /*72b0*/  @!P0 BRA `(.L_x_120) ;  /* 0x0000001c00988947 */ /* 0x002fea0003800000 */
.L_x_119:
[----:B------:R-:W-:Y:S05]  /*72c0*/  BSYNC B0 ;  /* 0x0000000000007941 */ /* 0x000fea0003800000 */
.L_x_118:
[----:B------:R-:W-:Y:S02]  /*72d0*/  ISETP.NE.AND P0, PT, R64, RZ, PT ;  /* 0x000000ff4000720c */ /* 0x000fe40003f05270 */
[----:B------:R-:W-:Y:S11]  /*72e0*/  IADD3 R61, PT, PT, R61, 0x1, RZ ;  /* 0x000000013d3d7810 */ /* 0x000ff60007ffe0ff */
[----:B------:R-:W-:Y:S05]  /*72f0*/  @P0 WARPSYNC.ALL ;  /* 0x0000000000000948 */ /* 0x000fea0003800000 */
[----:B------:R4:W1:Y:S04]  /*7300*/  @P0 LDSM.16.M88.4 R28, [R3+UR44+0x200] ;  /* 0x0002002c031c083b */ /* 0x0008680008000200 */
[----:B------:R4:W1:Y:S02]  /*7310*/  @P0 LDSM.16.M88.4 R36, [R0+0x200] ;  /* 0x000200000024083b */ /* 0x0008640000000200 */
.L_x_117:
[----:B------:R-:W-:Y:S05]  /*7320*/  BSYNC B1 ;  /* 0x0000000000017941 */ /* 0x000fea0003800000 */
.L_x_116:
[----:B----4-:R-:W-:Y:S05]  /*7330*/  VIADD R0, R25, 0x40 ;  /* 0x0000004019007836 */ /* 0x010fea0000000000 */
[----:B------:R-:W-:Y:S04]  /*7340*/  SHF.R.U32.HI R0, RZ, 0x15, R0 ;  /* 0x00000015ff007819 */ /* 0x000fe80000011600 */
[----:B------:R-:W-:Y:S11]  /*7350*/  LOP3.LUT P0, RZ, R0, 0x3, R46, 0x48, !PT ;  /* 0x0000000300ff7812 */ /* 0x000ff6000780482e */
[----:B------:R-:W-:Y:S02]  /*7360*/  @!UPT UIADD3 URZ, UPT, UPT, URZ, URZ, URZ ;  /* 0x000000fffffff290 */ /* 0x000fe4000fffe0ff */
[----:B------:R-:W-:Y:S05]  /*7370*/  @!P0 BRA `(.L_x_121) ;  /* 0x0000000000408947 */ /* 0x000fea0003800000 */
[----:B------:R-:W4:Y:S01]  /*7380*/  LDCU.64 UR8, c[0x4][0x70] ;  /* 0x01000e00ff0877ac */ /* 0x000f220008000a00 */
[----:B------:R-:W-:Y:S01]  /*7390*/  MOV R3, 0x0 ;  /* 0x0000000000037802 */ /* 0x000fe20000000f00 */
[----:B------:R-:W-:Y:S02]  /*73a0*/  HFMA2 R12, -RZ, RZ, 0, 5.9604644775390625e-08 ;  /* 0x00000001ff0c7431 */ /* 0x000fe400000001ff */
[----:B---3--:R-:W-:Y:S02]  /*73b0*/  IMAD.MOV.U32 R8, RZ, RZ, 0x192 ;  /* 0x00000192ff087424 */ /* 0x008fe400078e00ff */
[----:B------:R-:W-:Y:S01]  /*73c0*/  IMAD.MOV.U32 R13, RZ, RZ, RZ ;  /* 0x000000ffff0d7224 */ /* 0x000fe200078e00ff */
[----:B------:R-:W3:Y:S01]  /*73d0*/  LDCU.64 UR6, c[0x4][0x78] ;  /* 0x01000f00ff0677ac */ /* 0x000ee20008000a00 */
[----:B-1----:R-:W1:Y:S01]  /*73e0*/  LDC.64 R2, c[0x4][R3] ;  /* 0x0100000003027b82 */ /* 0x002e620000000a00 */
[----:B------:R-:W5:Y:S01]  /*73f0*/  LDCU.64 UR4, c[0x4][0x10] ;  /* 0x01000200ff0477ac */ /* 0x000f620008000a00 */
[----:B----4-:R-:W-:Y:S01]  /*7400*/  MOV R5, UR9 ;  /* 0x0000000900057c02 */ /* 0x010fe20008000f00 */
[----:B------:R-:W-:Y:S01]  /*7410*/  IMAD.U32 R4, RZ, RZ, UR8 ;  /* 0x00000008ff047e24 */ /* 0x000fe2000f8e00ff */
[----:B---3--:R-:W-:Y:S01]  /*7420*/  MOV R7, UR7 ;  /* 0x0000000700077c02 */ /* 0x008fe20008000f00 */
[----:B------:R-:W-:Y:S01]  /*7430*/  IMAD.U32 R6, RZ, RZ, UR6 ;  /* 0x00000006ff067e24 */ /* 0x000fe2000f8e00ff */
[----:B-----5:R-:W-:Y:S01]  /*7440*/  MOV R11, UR5 ;  /* 0x00000005000b7c02 */ /* 0x020fe20008000f00 */
[----:B------:R-:W-:Y:S02]  /*7450*/  IMAD.U32 R10, RZ, RZ, UR4 ;  /* 0x00000004ff0a7e24 */ /* 0x000fe4000f8e00ff */
[----:B------:R-:W-:Y:S07]  /*7460*/  LEPC R20, `(.L_x_121) ;  /* 0x000000001014794e */ /* 0x000fee0000000000 */
[----:B-12---:R-:W-:Y:S05]  /*7470*/  CALL.ABS.NOINC R2 ;  /* 0x0000000002007343 */ /* 0x006fea0003c00000 */
.L_x_121:
[----:B-1----:R-:W-:Y:S01]  /*7480*/  SHF.L.U32 R3, R28, 0x10, RZ ;  /* 0x000000101c037819 */ /* 0x002fe200000006ff */
[----:B------:R-:W-:Y:S05]  /*7490*/  WARPSYNC.ALL ;  /* 0x0000000000007948 */ /* 0x000fea0003800000 */
[----:B------:R-:W-:Y:S01]  /*74a0*/  R2UR UR4, R25 ;  /* 0x00000000190472ca */ /* 0x000fe200000e0000 */
[----:B------:R-:W-:Y:S01]  /*74b0*/  BSSY.RECONVERGENT B0, `(.L_x_122) ;  /* 0x0000055000007945 */ /* 0x000fe20003800200 */
[C---:B------:R-:W-:Y:S02]  /*74c0*/  SHF.L.U32 R20, R29.reuse, 0x10, RZ ;  /* 0x000000101d147819 */ /* 0x040fe400000006ff */
[----:B------:R-:W-:Y:S02]  /*74d0*/  LOP3.LUT R21, R29, 0xffff0000, RZ, 0xc0, !PT ;  /* 0xffff00001d157812 */ /* 0x000fe400078ec0ff */
[----:B------:R-:W-:Y:S02]  /*74e0*/  ISETP.NE.AND P6, PT, R58, RZ, PT ;  /* 0x000000ff3a00720c */ /* 0x000fe40003fc5270 */
[----:B------:R-:W-:Y:S05]  /*74f0*/  ISETP.NE.AND P0, PT, R57, RZ, PT ;  /* 0x000000ff3900720c */ /* 0x000fea0003f05270 */
[----:B---3--:R-:W1:Y:S02]  /*7500*/  LDTM.16dp256bit.x4 R4, tmem[UR4+0x40] ;  /* 0x00004004000479ee */ /* 0x008e640008120000 */
[----:B-1----:R-:W-:Y:S01]  /*7510*/  FMUL R0, R24, R4 ;  /* 0x0000000418007220 */ /* 0x002fe20000400000 */
[----:B------:R-:W-:Y:S01]  /*7520*/  LOP3.LUT R4, R28, 0xffff0000, RZ, 0xc0, !PT ;  /* 0xffff00001c047812 */ /* 0x000fe200078ec0ff */
[C---:B------:R-:W-:Y:S01]  /*7530*/  FMUL R2, R24.reuse, R5 ;  /* 0x0000000518027220 */ /* 0x040fe20000400000 */
        /* <DEDUP_REMOVED lines=26> */
[----:B------:R-:W-:Y:S01]  /*76e0*/  FMUL R10, R24, R14 ;  /* 0x0000000e180a7220 */ /* 0x000fe20000400000 */
[----:B------:R-:W-:Y:S01]  /*76f0*/  SHF.L.U32 R4, R39, 0x10, RZ ;  /* 0x0000001027047819 */ /* 0x000fe200000006ff */
[----:B------:R-:W-:Y:S01]  /*7700*/  FFMA R11, R27, R16, R11 ;  /* 0x000000101b0b7223 */ /* 0x000fe2000000000b */
[----:B------:R-:W-:Y:S01]  /*7710*/  LOP3.LUT R5, R39, 0xffff0000, RZ, 0xc0, !PT ;  /* 0xffff000027057812 */ /* 0x000fe200078ec0ff */
[----:B------:R-:W-:Y:S01]  /*7720*/  FFMA R8, R27, R0, R8 ;  /* 0x000000001b087223 */ /* 0x000fe20000000008 */
[----:B------:R-:W-:Y:S01]  /*7730*/  LOP3.LUT R0, R37, 0xffff0000, RZ, 0xc0, !PT ;  /* 0xffff000025007812 */ /* 0x000fe200078ec0ff */
[C---:B------:R-:W-:Y:S01]  /*7740*/  FFMA R9, R27.reuse, R2, R9 ;  /* 0x000000021b097223 */ /* 0x040fe20000000009 */
[C---:B------:R-:W-:Y:S01]  /*7750*/  SHF.L.U32 R2, R38.reuse, 0x10, RZ ;  /* 0x0000001026027819 */ /* 0x040fe200000006ff */
[----:B------:R-:W-:Y:S01]  /*7760*/  FFMA R10, R27, R3, R10 ;  /* 0x000000031b0a7223 */ /* 0x000fe2000000000a */
[----:B------:R-:W-:Y:S01]  /*7770*/  LOP3.LUT R3, R38, 0xffff0000, RZ, 0xc0, !PT ;  /* 0xffff000026037812 */ /* 0x000fe200078ec0ff */
[C---:B------:R-:W-:Y:S01]  /*7780*/  FMUL R15, R24.reuse, R15 ;  /* 0x0000000f180f7220 */ /* 0x040fe20000400000 */
[----:B------:R-:W-:Y:S01]  /*7790*/  F2FP.BF16.F32.PACK_AB R35, R11, R6 ;  /* 0x000000060b23723e */ /* 0x000fe200000010ff */
[C---:B------:R-:W-:Y:S01]  /*77a0*/  FMUL R13, R24.reuse, R17 ;  /* 0x00000011180d7220 */ /* 0x040fe20000400000 */
[C---:B------:R-:W-:Y:S01]  /*77b0*/  FMUL R14, R24.reuse, R18 ;  /* 0x00000012180e7220 */ /* 0x040fe20000400000 */
[----:B------:R-:W-:Y:S01]  /*77c0*/  FFMA R15, R27, R0, R15 ;  /* 0x000000001b0f7223 */ /* 0x000fe2000000000f */
[----:B------:R-:W-:Y:S01]  /*77d0*/  FMUL R19, R24, R19 ;  /* 0x0000001318137220 */ /* 0x000fe20000400000 */
[----:B------:R1:W-:Y:S01]  /*77e0*/  STSM.16.M88.4 [R60+0x2200], R32 ;  /* 0x002200203c007844 */ /* 0x0003e20000000200 */
[----:B------:R-:W-:Y:S01]  /*77f0*/  F2FP.BF16.F32.PACK_AB R8, R9, R8 ;  /* 0x000000080908723e */ /* 0x000fe200000010ff */
[----:B------:R-:W-:Y:S01]  /*7800*/  FFMA R12, R27, R2, R12 ;  /* 0x000000021b0c7223 */ /* 0x000fe2000000000c */
[----:B------:R-:W-:Y:S01]  /*7810*/  F2FP.BF16.F32.PACK_AB R9, R15, R10 ;  /* 0x0000000a0f09723e */ /* 0x000fe200000010ff */
[C---:B------:R-:W-:Y:S01]  /*7820*/  FFMA R13, R27.reuse, R3, R13 ;  /* 0x000000031b0d7223 */ /* 0x040fe2000000000d */
        /* <DEDUP_REMOVED lines=15> */
[----:B---3--:R-:W3:Y:S01]  /*7920*/  FENCE.VIEW.ASYNC.S ;  /* 0x00000000000073c6 */ /* 0x008ee20000000000 */
[----:B------:R-:W-:Y:S01]  /*7930*/  @P6 PRMT R0, R65, 0x654, R0 ;  /* 0x0000065441006816 */ /* 0x000fe20000000000 */
[----:B---3--:R-:W-:Y:S06]  /*7940*/  BAR.SYNC.DEFER_BLOCKING 0x1, 0x80 ;  /* 0x0042000000007b1d */ /* 0x008fec0000010000 */
[----:B------:R-:W-:Y:S05]  /*7950*/  @P0 BRA `(.L_x_123) ;  /* 0x0000000000280947 */ /* 0x000fea0003800000 */
[----:B------:R-:W3:Y:S01]  /*7960*/  LDCU.64 UR6, c[0x0][0x348] ;  /* 0x00006900ff0677ac */ /* 0x000ee20008000a00 */
[----:B------:R-:W-:Y:S02]  /*7970*/  UIADD3 UR9, UPT, UPT, UR49, 0x40, URZ ;  /* 0x0000004031097890 */ /* 0x000fe4000fffe0ff */
[----:B------:R-:W-:Y:S01]  /*7980*/  UIADD3 UR8, UPT, UPT, UR44, 0x2200, URZ ;  /* 0x000022002c087890 */ /* 0x000fe2000fffe0ff */
[----:B------:R-:W-:Y:S01]  /*7990*/  UMOV UR10, UR50 ;  /* 0x00000032000a7c82 */ /* 0x000fe20008000000 */
[----:B------:R-:W-:Y:S01]  /*79a0*/  UMOV UR11, UR36 ;  /* 0x00000024000b7c82 */ /* 0x000fe20008000000 */
[----:B---3--:R-:W-:Y:S04]  /*79b0*/  UIADD3 UR4, UP0, UPT, UR6, 0x680, URZ ;  /* 0x0000068006047890 */ /* 0x008fe8000ff1e0ff */
[----:B------:R-:W-:Y:S09]  /*79c0*/  UIADD3.X UR5, UPT, UPT, URZ, UR7, URZ, UP0, !UPT ;  /* 0x00000007ff057290 */ /* 0x000ff200087fe4ff */
[----:B------:R3:W-:Y:S01]  /*79d0*/  UTMASTG.3D [UR8], [UR4] ;  /* 0x00000008040073b5 */ /* 0x0007e20008010000 */
[----:B------:R0:W-:Y:S01]  /*79e0*/  UTMACMDFLUSH ;  /* 0x00000000000079b7 */ /* 0x0001e20000000000 */
[----:B---3--:R-:W-:Y:S04]  /*79f0*/  DEPBAR.LE SB0, 0x1 ;  /* 0x000080400000791a */ /* 0x008fe80000000000 */
.L_x_123:
[----:B------:R-:W-:Y:S05]  /*7a00*/  BSYNC.RECONVERGENT B0 ;  /* 0x0000000000007941 */ /* 0x000fea0003800200 */
.L_x_122:
        /* <DEDUP_REMOVED lines=8> */
[----:B---3--:R-:W-:Y:S06]  /*7a90*/  @!P6 BRA `(.L_x_125) ;  /* 0x000000000040e947 */ /* 0x008fec0003800000 */
        /* <DEDUP_REMOVED lines=8> */
[----:B------:R-:W3:Y:S02]  /*7b20*/  SYNCS.PHASECHK.TRANS64.TRYWAIT P0, [R3+URZ+0x40], R0 ;  /* 0x00004000030075a7 */ /* 0x000ee400080011ff */
[----:B---3--:R-:W-:Y:S05]  /*7b30*/  @!P0 BRA `(.L_x_128) ;  /* 0x00000014008c8947 */ /* 0x008fea0003800000 */
.L_x_127:
[----:B------:R-:W-:Y:S05]  /*7b40*/  BSYNC B0 ;  /* 0x0000000000007941 */ /* 0x000fea0003800000 */
.L_x_126:
[----:B------:R-:W-:Y:S11]  /*7b50*/  ISETP.NE.AND P0, PT, R64, RZ, PT ;  /* 0x000000ff4000720c */ /* 0x000ff60003f05270 */
[----:B------:R-:W-:Y:S02]  /*7b60*/  @!UPT UIADD3 URZ, UPT, UPT, URZ, URZ, URZ ;  /* 0x000000fffffff290 */ /* 0x000fe4000fffe0ff */
[----:B------:R-:W-:Y:S05]  /*7b70*/  @P0 WARPSYNC.ALL ;  /* 0x0000000000000948 */ /* 0x000fea0003800000 */
[----:B------:R4:W1:Y:S04]  /*7b80*/  @P0 LDSM.16.M88.4 R28, [R61+UR44+0x200] ;  /* 0x0002002c3d1c083b */ /* 0x0008680008000200 */
[----:B------:R4:W1:Y:S02]  /*7b90*/  @P0 LDSM.16.M88.4 R36, [R2+0x200] ;  /* 0x000200000224083b */ /* 0x0008640000000200 */
.L_x_125:
[----:B------:R-:W-:Y:S05]  /*7ba0*/  BSYNC B1 ;  /* 0x0000000000017941 */ /* 0x000fea0003800000 */
.L_x_124:
[----:B---3--:R-:W-:Y:S05]  /*7bb0*/  VIADD R0, R25, 0x60 ;  /* 0x0000006019007836 */ /* 0x008fea0000000000 */
[----:B------:R-:W-:Y:S04]  /*7bc0*/  SHF.R.U32.HI R0, RZ, 0x15, R0 ;  /* 0x00000015ff007819 */ /* 0x000fe80000011600 */
[----:B------:R-:W-:Y:S11]  /*7bd0*/  LOP3.LUT P0, RZ, R0, 0x3, R46, 0x48, !PT ;  /* 0x0000000300ff7812 */ /* 0x000ff6000780482e */
[----:B------:R-:W-:Y:S02]  /*7be0*/  @!UPT UIADD3 URZ, UPT, UPT, URZ, URZ, URZ ;  /* 0x000000fffffff290 */ /* 0x000fe4000fffe0ff */
[----:B------:R-:W-:Y:S05]  /*7bf0*/  @!P0 BRA `(.L_x_129) ;  /* 0x0000000000408947 */ /* 0x000fea0003800000 */
[----:B------:R-:W3:Y:S01]  /*7c00*/  LDCU.64 UR8, c[0x4][0x70] ;  /* 0x01000e00ff0877ac */ /* 0x000ee20008000a00 */
[----:B------:R-:W-:Y:S01]  /*7c10*/  MOV R3, 0x0 ;  /* 0x0000000000037802 */ /* 0x000fe20000000f00 */
[----:B------:R-:W-:Y:S02]  /*7c20*/  HFMA2 R12, -RZ, RZ, 0, 5.9604644775390625e-08 ;  /* 0x00000001ff0c7431 */ /* 0x000fe400000001ff */
[----:B-1----:R-:W-:Y:S02]  /*7c30*/  IMAD.MOV.U32 R8, RZ, RZ, 0x192 ;  /* 0x00000192ff087424 */ /* 0x002fe400078e00ff */
[----:B------:R-:W-:Y:S01]  /*7c40*/  IMAD.MOV.U32 R13, RZ, RZ, RZ ;  /* 0x000000ffff0d7224 */ /* 0x000fe200078e00ff */
[----:B------:R-:W1:Y:S01]  /*7c50*/  LDCU.64 UR6, c[0x4][0x78] ;  /* 0x01000f00ff0677ac */ /* 0x000e620008000a00 */
[----:B----4-:R-:W4:Y:S01]  /*7c60*/  LDC.64 R2, c[0x4][R3] ;  /* 0x0100000003027b82 */ /* 0x010f220000000a00 */
        /* <DEDUP_REMOVED lines=9> */
.L_x_129:
[----:B------:R-:W-:Y:S01]  /*7d00*/  ISETP.NE.AND P0, PT, R57, RZ, PT ;  /* 0x000000ff3900720c */ /* 0x000fe20003f05270 */
[----:B------:R-:W-:Y:S05]  /*7d10*/  WARPSYNC.ALL ;  /* 0x0000000000007948 */ /* 0x000fea0003800000 */
[----:B------:R-:W-:Y:S01]  /*7d20*/  R2UR UR4, R25 ;  /* 0x00000000190472ca */ /* 0x000fe200000e0000 */
[----:B------:R-:W3:Y:S01]  /*7d30*/  S2UR UR5, SR_CgaCtaId ;  /* 0x00000000000579c3 */ /* 0x000ee20000008800 */
[C---:B-1----:R-:W-:Y:S01]  /*7d40*/  SHF.L.U32 R0, R28.reuse, 0x10, RZ ;  /* 0x000000101c007819 */ /* 0x042fe200000006ff */
[----:B------:R-:W-:Y:S01]  /*7d50*/  BSSY.RECONVERGENT B0, `(.L_x_130) ;  /* 0x0000052000007945 */ /* 0x000fe20003800200 */
[----:B----4-:R-:W-:Y:S02]  /*7d60*/  LOP3.LUT R2, R28, 0xffff0000, RZ, 0xc0, !PT ;  /* 0xffff00001c027812 */ /* 0x010fe400078ec0ff */
[C---:B------:R-:W-:Y:S02]  /*7d70*/  SHF.L.U32 R3, R29.reuse, 0x10, RZ ;  /* 0x000000101d037819 */ /* 0x040fe400000006ff */
[----:B------:R-:W-:Y:S02]  /*7d80*/  LOP3.LUT R20, R29, 0xffff0000, RZ, 0xc0, !PT ;  /* 0xffff00001d147812 */ /* 0x000fe400078ec0ff */
[C---:B------:R-:W-:Y:S02]  /*7d90*/  SHF.L.U32 R21, R30.reuse, 0x10, RZ ;  /* 0x000000101e157819 */ /* 0x040fe400000006ff */
[----:B------:R-:W-:Y:S01]  /*7da0*/  LOP3.LUT R25, R30, 0xffff0000, RZ, 0xc0, !PT ;  /* 0xffff00001e197812 */ /* 0x000fe200078ec0ff */
[----:B------:R-:W1:Y:S01]  /*7db0*/  LDTM.16dp256bit.x4 R4, tmem[UR4+0x60] ;  /* 0x00006004000479ee */ /* 0x000e620008120000 */
[----:B------:R-:W-:Y:S01]  /*7dc0*/  R2UR UR4, R26 ;  /* 0x000000001a0472ca */ /* 0x000fe200000e0000 */
[----:B------:R-:W-:Y:S01]  /*7dd0*/  NOP ;  /* 0x0000000000007918 */ /* 0x000fe20000000000 */
[C---:B------:R-:W-:Y:S02]  /*7de0*/  SHF.L.U32 R26, R31.reuse, 0x10, RZ ;  /* 0x000000101f1a7819 */ /* 0x040fe400000006ff */
[----:B------:R-:W-:Y:S02]  /*7df0*/  LOP3.LUT R28, R31, 0xffff0000, RZ, 0xc0, !PT ;  /* 0xffff00001f1c7812 */ /* 0x000fe400078ec0ff */
[C---:B------:R-:W-:Y:S02]  /*7e00*/  SHF.L.U32 R29, R36.reuse, 0x10, RZ ;  /* 0x00000010241d7819 */ /* 0x040fe400000006ff */
[----:B------:R-:W-:Y:S02]  /*7e10*/  LOP3.LUT R30, R36, 0xffff0000, RZ, 0xc0, !PT ;  /* 0xffff0000241e7812 */ /* 0x000fe400078ec0ff */
[C---:B------:R-:W-:Y:S02]  /*7e20*/  SHF.L.U32 R31, R37.reuse, 0x10, RZ ;  /* 0x00000010251f7819 */ /* 0x040fe400000006ff */
[----:B------:R-:W-:Y:S01]  /*7e30*/  LOP3.LUT R32, R37, 0xffff0000, RZ, 0xc0, !PT ;  /* 0xffff000025207812 */ /* 0x000fe200078ec0ff */
[----:B------:R-:W-:Y:S01]  /*7e40*/  UIADD3 UR4, UPT, UPT, UR4, 0xd0, URZ ;  /* 0x000000d004047890 */ /* 0x000fe2000fffe0ff */
[C---:B------:R-:W-:Y:S02]  /*7e50*/  SHF.L.U32 R33, R38.reuse, 0x10, RZ ;  /* 0x0000001026217819 */ /* 0x040fe400000006ff */
[----:B------:R-:W-:Y:S02]  /*7e60*/  LOP3.LUT R34, R38, 0xffff0000, RZ, 0xc0, !PT ;  /* 0xffff000026227812 */ /* 0x000fe400078ec0ff */
[C---:B------:R-:W-:Y:S02]  /*7e70*/  SHF.L.U32 R35, R39.reuse, 0x10, RZ ;  /* 0x0000001027237819 */ /* 0x040fe400000006ff */
[----:B------:R-:W-:Y:S01]  /*7e80*/  LOP3.LUT R36, R39, 0xffff0000, RZ, 0xc0, !PT ;  /* 0xffff000027247812 */ /* 0x000fe200078ec0ff */
[C---:B-1----:R-:W-:Y:S01]  /*7e90*/  FMUL R4, R24.reuse, R4 ;  /* 0x0000000418047220 */ /* 0x042fe20000400000 */
[----:B---3--:R-:W-:Y:S01]  /*7ea0*/  UPRMT UR4, UR5, 0x654, UR4 ;  /* 0x0000065405047896 */ /* 0x008fe20008000004 */
[C---:B------:R-:W-:Y:S01]  /*7eb0*/  FMUL R5, R24.reuse, R5 ;  /* 0x0000000518057220 */ /* 0x040fe20000400000 */
[C---:B------:R-:W-:Y:S01]  /*7ec0*/  FMUL R6, R24.reuse, R6 ;  /* 0x0000000618067220 */ /* 0x040fe20000400000 */
[C---:B------:R-:W-:Y:S01]  /*7ed0*/  FFMA R4, R27.reuse, R0, R4 ;  /* 0x000000001b047223 */ /* 0x040fe20000000004 */
[C---:B------:R-:W-:Y:S01]  /*7ee0*/  FMUL R7, R24.reuse, R7 ;  /* 0x0000000718077220 */ /* 0x040fe20000400000 */
[C---:B------:R-:W-:Y:S01]  /*7ef0*/  FFMA R5, R27.reuse, R2, R5 ;  /* 0x000000021b057223 */ /* 0x040fe20000000005 */
[C---:B------:R-:W-:Y:S01]  /*7f00*/  FFMA R6, R27.reuse, R3, R6 ;  /* 0x000000031b067223 */ /* 0x040fe20000000006 */
[C---:B------:R-:W-:Y:S01]  /*7f10*/  FMUL R8, R24.reuse, R8 ;  /* 0x0000000818087220 */ /* 0x040fe20000400000 */
[----:B------:R-:W-:Y:S01]  /*7f20*/  FFMA R7, R27, R20, R7 ;  /* 0x000000141b077223 */ /* 0x000fe20000000007 */
[----:B------:R-:W-:Y:S01]  /*7f30*/  SYNCS.ARRIVE.TRANS64.RED.A1T0 RZ, [UR4], RZ ;  /* 0x000000ffffff79a7 */ /* 0x000fe20008100404 */
[----:B------:R-:W-:Y:S01]  /*7f40*/  F2FP.BF16.F32.PACK_AB R4, R5, R4 ;  /* 0x000000040504723e */ /* 0x000fe200000010ff */
[----:B------:R-:W-:Y:S01]  /*7f50*/  FFMA R8, R27, R21, R8 ;  /* 0x000000151b087223 */ /* 0x000fe20000000008 */
[C---:B------:R-:W-:Y:S01]  /*7f60*/  FMUL R9, R24.reuse, R9 ;  /* 0x0000000918097220 */ /* 0x040fe20000400000 */
[----:B------:R-:W-:Y:S01]  /*7f70*/  F2FP.BF16.F32.PACK_AB R5, R7, R6 ;  /* 0x000000060705723e */ /* 0x000fe200000010ff */
[C---:B------:R-:W-:Y:S01]  /*7f80*/  FMUL R0, R24.reuse, R10 ;  /* 0x0000000a18007220 */ /* 0x040fe20000400000 */
[C---:B------:R-:W-:Y:S01]  /*7f90*/  FMUL R2, R24.reuse, R11 ;  /* 0x0000000b18027220 */ /* 0x040fe20000400000 */
[C---:B------:R-:W-:Y:S01]  /*7fa0*/  FMUL R3, R24.reuse, R12 ;  /* 0x0000000c18037220 */ /* 0x040fe20000400000 */
[C---:B------:R-:W-:Y:S01]  /*7fb0*/  FFMA R9, R27.reuse, R25, R9 ;  /* 0x000000191b097223 */ /* 0x040fe20000000009 */
[C---:B------:R-:W-:Y:S01]  /*7fc0*/  FMUL R10, R24.reuse, R13 ;  /* 0x0000000d180a7220 */ /* 0x040fe20000400000 */
[C---:B------:R-:W-:Y:S01]  /*7fd0*/  FFMA R0, R27.reuse, R26, R0 ;  /* 0x0000001a1b007223 */ /* 0x040fe20000000000 */
[C---:B------:R-:W-:Y:S01]  /*7fe0*/  FMUL R11, R24.reuse, R14 ;  /* 0x0000000e180b7220 */ /* 0x040fe20000400000 */
[C---:B------:R-:W-:Y:S01]  /*7ff0*/  FFMA R2, R27.reuse, R28, R2 ;  /* 0x0000001c1b027223 */ /* 0x040fe20000000002 */
[C---:B------:R-:W-:Y:S01]  /*8000*/  FMUL R15, R24.reuse, R15 ;  /* 0x0000000f180f7220 */ /* 0x040fe20000400000 */
[C---:B------:R-:W-:Y:S01]  /*8010*/  FMUL R12, R24.reuse, R16 ;  /* 0x00000010180c7220 */ /* 0x040fe20000400000 */
[C---:B------:R-:W-:Y:S01]  /*8020*/  FFMA R3, R27.reuse, R29, R3 ;  /* 0x0000001d1b037223 */ /* 0x040fe20000000003 */
[C---:B------:R-:W-:Y:S01]  /*8030*/  FMUL R13, R24.reuse, R17 ;  /* 0x00000011180d7220 */ /* 0x040fe20000400000 */
[C---:B------:R-:W-:Y:S01]  /*8040*/  FFMA R10, R27.reuse, R30, R10 ;  /* 0x0000001e1b0a7223 */ /* 0x040fe2000000000a */
[C---:B------:R-:W-:Y:S01]  /*8050*/  FMUL R14, R24.reuse, R18 ;  /* 0x00000012180e7220 */ /* 0x040fe20000400000 */
[C---:B------:R-:W-:Y:S01]  /*8060*/  FFMA R11, R27.reuse, R31, R11 ;  /* 0x0000001f1b0b7223 */ /* 0x040fe2000000000b */
[C---:B------:R-:W-:Y:S01]  /*8070*/  FFMA R15, R27.reuse, R32, R15 ;  /* 0x000000201b0f7223 */ /* 0x040fe2000000000f */
[----:B------:R-:W-:Y:S01]  /*8080*/  FMUL R19, R24, R19 ;  /* 0x0000001318137220 */ /* 0x000fe20000400000 */
[C---:B------:R-:W-:Y:S01]  /*8090*/  FFMA R12, R27.reuse, R33, R12 ;  /* 0x000000211b0c7223 */ /* 0x040fe2000000000c */
[C---:B------:R-:W-:Y:S01]  /*80a0*/  FFMA R13, R27.reuse, R34, R13 ;  /* 0x000000221b0d7223 */ /* 0x040fe2000000000d */
[C---:B------:R-:W-:Y:S01]  /*80b0*/  FFMA R14, R27.reuse, R35, R14 ;  /* 0x000000231b0e7223 */ /* 0x040fe2000000000e */
[----:B------:R-:W-:Y:S01]  /*80c0*/  FFMA R19, R27, R36, R19 ;  /* 0x000000241b137223 */ /* 0x000fe20000000013 */
[----:B------:R-:W-:Y:S02]  /*80d0*/  F2FP.BF16.F32.PACK_AB R6, R9, R8 ;  /* 0x000000080906723e */ /* 0x000fe400000010ff */
        /* <DEDUP_REMOVED lines=25> */
.L_x_131:
[----:B------:R-:W-:Y:S05]  /*8270*/  BSYNC.RECONVERGENT B0 ;  /* 0x0000000000007941 */ /* 0x000fea0003800200 */
.L_x_130:
[----:B------:R-:W-:Y:S01]  /*8280*/  BAR.SYNC.DEFER_BLOCKING 0x1, 0x80 ;  /* 0x0042000000007b1d */ /* 0x000fe20000010000 */
[----:B------:R-:W-:Y:S01]  /*8290*/  UISETP.NE.AND UP0, UPT, UR47, -0x4, UPT ;  /* 0xfffffffc2f00788c */ /* 0x000fe2000bf05270 */
[----:B------:R-:W-:Y:S08]  /*82a0*/  IADD3 R22, PT, PT, R22, 0x1, RZ ;  /* 0x0000000116167810 */ /* 0x000ff00007ffe0ff */
[----:B------:R-:W-:Y:S05]  /*82b0*/  BRA.U !UP0, `(.L_x_132) ;  /* 0x0000000108247547 */ /* 0x000fea000b800000 */
[----:B------:R-:W-:Y:S01]  /*82c0*/  ISETP.NE.AND P0, PT, R58, RZ, PT ;  /* 0x000000ff3a00720c */ /* 0x000fe20003f05270 */
[----:B------:R-:W-:Y:S01]  /*82d0*/  IMAD.U32 R0, RZ, RZ, UR46 ;  /* 0x0000002eff007e24 */ /* 0x000fe2000f8e00ff */
[----:B------:R-:W-:Y:S04]  /*82e0*/  UIADD3 UR4, UPT, UPT, UR46, 0x1, URZ ;  /* 0x000000012e047890 */ /* 0x000fe8000fffe0ff */
[----:B------:R-:W-:Y:S04]  /*82f0*/  UISETP.NE.AND UP0, UPT, UR4, 0x4, UPT ;  /* 0x000000040400788c */ /* 0x000fe8000bf05270 */
[----:B------:R-:W-:Y:S03]  /*8300*/  USEL UR46, UR4, URZ, UP0 ;  /* 0x000000ff042e7287 */ /* 0x000fe60008000000 */
[----:B------:R-:W-:Y:S05]  /*8310*/  @P0 LEA R0, R0, UR44, 0x3 ;  /* 0x0000002c00000c11 */ /* 0x000fea000f8e18ff */
[----:B------:R-:W-:Y:S05]  /*8320*/  @P0 VIADD R0, R0, 0x60 ;  /* 0x0000006000000836 */ /* 0x000fea0000000000 */
[----:B------:R-:W-:Y:S04]  /*8330*/  @P0 PRMT R0, R65, 0x654, R0 ;  /* 0x0000065441000816 */ /* 0x000fe80000000000 */
[----:B------:R3:W-:Y:S03]  /*8340*/  @P0 SYNCS.ARRIVE.TRANS64.RED.A1T0 RZ, [R0+URZ], RZ ;  /* 0x000000ff00ff09a7 */ /* 0x0007e600081004ff */
.L_x_132:
[----:B------:R-:W-:Y:S01]  /*8350*/  R2UR UR5, R47 ;  /* 0x000000002f0572ca */ /* 0x000fe200000e0000 */
[----:B------:R-:W-:Y:S01]  /*8360*/  UISETP.NE.AND UP0, UPT, UR61, URZ, UPT ;  /* 0x000000ff3d00728c */ /* 0x000fe2000bf05270 */
[----:B------:R-:W-:Y:S01]  /*8370*/  R2UR UR4, R48 ;  /* 0x00000000300472ca */ /* 0x000fe200000e0000 */
[----:B------:R-:W-:Y:S01]  /*8380*/  UIADD3 UR47, UPT, UPT, UR47, 0x4, URZ ;  /* 0x000000042f2f7890 */ /* 0x000fe2000fffe0ff */
[----:B------:R-:W-:Y:S01]  /*8390*/  ISETP.NE.AND P0, PT, R52, 0x2, PT ;  /* 0x000000023400780c */ /* 0x000fe20003f05270 */
[----:B------:R-:W-:Y:S01]  /*83a0*/  UMOV UR36, UR60 ;  /* 0x0000003c00247c82 */ /* 0x000fe20008000000 */
[----:B------:R-:W-:Y:S02]  /*83b0*/  ISETP.NE.AND P1, PT, R22, 0x4, PT ;  /* 0x000000041600780c */ /* 0x000fe40003f25270 */
[----:B------:R-:W-:Y:S02]  /*83c0*/  SEL R2, RZ, 0x1, P0 ;  /* 0x00000001ff027807 */ /* 0x000fe40000000000 */
[----:B---3--:R-:W-:Y:S02]  /*83d0*/  SEL R0, RZ, 0x1, P1 ;  /* 0x00000001ff007807 */ /* 0x008fe40000800000 */
[----:B------:R-:W-:Y:S01]  /*83e0*/  LOP3.LUT R53, R53, R2, RZ, 0x3c, !PT ;  /* 0x0000000235357212 */ /* 0x000fe200078e3cff */
[----:B------:R-:W-:Y:S01]  /*83f0*/  UIADD3 UR31, UPT, UPT, UR37, UR5, URZ ;  /* 0x00000005251f7290 */ /* 0x000fe2000fffe0ff */
[----:B------:R-:W-:Y:S01]  /*8400*/  LOP3.LUT R54, R54, R0, RZ, 0x3c, !PT ;  /* 0x0000000036367212 */ /* 0x000fe200078e3cff */
[----:B------:R-:W-:Y:S01]  /*8410*/  UIADD3 UR30, UPT, UPT, UR38, UR4, URZ ;  /* 0x00000004261e7290 */ /* 0x000fe2000fffe0ff */
[----:B------:R-:W-:Y:S02]  /*8420*/  SEL R52, R52, RZ, P0 ;  /* 0x000000ff34347207 */ /* 0x000fe40000000000 */
[----:B------:R-:W-:Y:S01]  /*8430*/  SEL R22, R22, RZ, P1 ;  /* 0x000000ff16167207 */ /* 0x000fe20000800000 */
[----:B------:R-:W-:Y:S08]  /*8440*/  BRA.U UP0, `(.L_x_133) ;  /* 0xffffffcd00b07547 */ /* 0x000ff0000b83ffff */
[----:B------:R-:W-:-:S13]  /*8450*/  R2UR UR4, R49 ;  /* 0x00000000310472ca */ /* 0x000fda00000e0000 */
[----:B------:R-:W-:-:S09]  /*8460*/  UISETP.NE.AND UP0, UPT, UR4, URZ, UPT ;  /* 0x000000ff0400728c */ /* 0x000fd2000bf05270 */
[----:B------:R-:W-:Y:S05]  /*8470*/  BRA.U !UP0, `(.L_x_134) ;  /* 0x0000000108487547 */ /* 0x000fea000b800000 */
[----:B------:R-:W3:Y:S02]  /*8480*/  LDCU.64 UR4, c[0x0][0x890] ;  /* 0x00011200ff0477ac */ /* 0x000ee40008000a00 */
[----:B---3--:R-:W-:-:S04]  /*8490*/  UISETP.NE.U32.AND UP0, UPT, UR4, URZ, UPT ;  /* 0x000000ff0400728c */ /* 0x008fc8000bf05070 */
[----:B------:R-:W-:-:S09]  /*84a0*/  UISETP.NE.AND.EX UP0, UPT, UR5, URZ, UPT, UP0 ;  /* 0x000000ff0500728c */ /* 0x000fd2000bf05300 */
[----:B------:R-:W-:Y:S05]  /*84b0*/  BRA.U UP0, `(.L_x_135) ;  /* 0x00000001000c7547 */ /* 0x000fea000b800000 */
[----:B------:R-:W-:-:S13]  /*84c0*/  FSETP.NEU.AND P0, PT, R27, RZ, PT ;  /* 0x000000ff1b00720b */ /* 0x000fda0003f0d000 */
[----:B------:R-:W-:Y:S05]  /*84d0*/  @!P0 EXIT ;  /* 0x000000000000894d */ /* 0x000fea0003800000 */
[----:B------:R-:W-:Y:S05]  /*84e0*/  BRA `(.L_x_134) ;  /* 0x00000000002c7947 */ /* 0x000fea0003800000 */
.L_x_135:
[----:B------:R-:W-:Y:S01]  /*84f0*/  ISETP.NE.AND P0, PT, R51, RZ, PT ;  /* 0x000000ff3300720c */ /* 0x000fe20003f05270 */
[----:B------:R-:W-:-:S12]  /*8500*/  BSSY.RECONVERGENT B0, `(.L_x_134) ;  /* 0x0000009000007945 */ /* 0x000fd80003800200 */
[----:B------:R-:W-:Y:S05]  /*8510*/  @P0 BRA `(.L_x_136) ;  /* 0x0000000000140947 */ /* 0x000fea0003800000 */
[----:B------:R-:W3:Y:S02]  /*8520*/  LDCU.64 UR4, c[0x0][0x888] ;  /* 0x00011100ff0477ac */ /* 0x000ee40008000a00 */
[----:B---3--:R-:W-:-:S04]  /*8530*/  ISETP.NE.U32.AND P0, PT, RZ, UR4, PT ;  /* 0x00000004ff007c0c */ /* 0x008fc8000bf05070 */
[----:B------:R-:W-:-:S13]  /*8540*/  ISETP.NE.AND.EX P0, PT, RZ, UR5, PT, P0 ;  /* 0x00000005ff007c0c */ /* 0x000fda000bf05300 */
[----:B------:R-:W-:Y:S05]  /*8550*/  @!P0 EXIT ;  /* 0x000000000000894d */ /* 0x000fea0003800000 */
[----:B------:R-:W-:Y:S05]  /*8560*/  BRA `(.L_x_137) ;  /* 0x0000000000087947 */ /* 0x000fea0003800000 */
.L_x_136:
[----:B------:R-:W-:-:S13]  /*8570*/  FSETP.NEU.AND P0, PT, R27, RZ, PT ;  /* 0x000000ff1b00720b */ /* 0x000fda0003f0d000 */
[----:B------:R-:W-:Y:S05]  /*8580*/  @!P0 EXIT ;  /* 0x000000000000894d */ /* 0x000fea0003800000 */
.L_x_137:
[----:B------:R-:W-:Y:S05]  /*8590*/  BSYNC.RECONVERGENT B0 ;  /* 0x0000000000007941 */ /* 0x000fea0003800200 */
.L_x_134:
[----:B------:R-:W3:Y:S01]  /*85a0*/  S2UR UR5, SR_CgaCtaId ;  /* 0x00000000000579c3 */ /* 0x000ee20000008800 */
[----:B------:R-:W-:Y:S01]  /*85b0*/  ULEA UR4, UR46, UR44, 0x3 ;  /* 0x0000002c2e047291 */ /* 0x000fe2000f8e18ff */
[----:B------:R-:W-:-:S04]  /*85c0*/  DEPBAR.LE SB0, 0x0 ;  /* 0x000080000000791a */ /* 0x000fc80000000000 */
[----:B------:R-:W-:-:S04]  /*85d0*/  UIADD3 UR4, UPT, UPT, UR4, 0x60, URZ ;  /* 0x0000006004047890 */ /* 0x000fc8000fffe0ff */
[----:B---3--:R-:W-:-:S09]  /*85e0*/  UPRMT UR4, UR5, 0x654, UR4 ;  /* 0x0000065405047896 */ /* 0x008fd20008000004 */
[----:B------:R-:W-:Y:S01]  /*85f0*/  SYNCS.ARRIVE.TRANS64.RED.A1T0 RZ, [UR4], RZ ;  /* 0x000000ffffff79a7 */ /* 0x000fe20008100404 */
[----:B------:R-:W-:Y:S05]  /*8600*/  EXIT ;  /* 0x000000000000794d */ /* 0x000fea0003800000 */
.L_x_24:
[----:B-1----:R1:W3:Y:S02]  /*8610*/  SYNCS.PHASECHK.TRANS64.TRYWAIT P0, [R0+URZ+0x100], R2 ;  /* 0x00010002000075a7 */ /* 0x0022e400080011ff */
[----:B---3--:R-:W-:Y:S05]  /*8620*/  @!P0 NANOSLEEP.SYNCS 0x989680 ;  /* 0x009896800000895d */ /* 0x008fea0003900000 */
[----:B------:R-:W3:Y:S02]  /*8630*/  @!P0 SYNCS.PHASECHK.TRANS64 P0, [R0+URZ+0x100], R2 ;  /* 0x00010002000085a7 */ /* 0x000ee400080010ff */
[----:B---3--:R-:W-:Y:S05]  /*8640*/  @!P0 BRA `(.L_x_24) ;  /* 0xfffffffc00f08947 */ /* 0x008fea000383ffff */
[----:B------:R-:W-:Y:S05]  /*8650*/  BRA `(.L_x_138) ;  /* 0xffffff9000987947 */ /* 0x000fea000383ffff */
.L_x_27:
[----:B-1----:R-:W-:-:S07]  /*8660*/  MOV R0, UR33 ;  /* 0x0000002100007c02 */ /* 0x002fce0008000f00 */
.L_x_139:
[----:B-1----:R1:W3:Y:S02]  /*8670*/  SYNCS.PHASECHK.TRANS64.TRYWAIT P0, [R0+URZ+0x20], R3 ;  /* 0x00002003000075a7 */ /* 0x0022e400080011ff */
[----:B---3--:R-:W-:Y:S05]  /*8680*/  @!P0 NANOSLEEP.SYNCS 0x989680 ;  /* 0x009896800000895d */ /* 0x008fea0003900000 */
[----:B------:R-:W3:Y:S02]  /*8690*/  @!P0 SYNCS.PHASECHK.TRANS64 P0, [R0+URZ+0x20], R3 ;  /* 0x00002003000085a7 */ /* 0x000ee400080010ff */
[----:B---3--:R-:W-:Y:S05]  /*86a0*/  @!P0 BRA `(.L_x_139) ;  /* 0xfffffffc00f08947 */ /* 0x008fea000383ffff */
[----:B------:R-:W-:Y:S05]  /*86b0*/  BRA `(.L_x_26) ;  /* 0xffffff9000d87947 */ /* 0x000fea000383ffff */
.L_x_34:
[----:B-1----:R-:W-:-:S07]  /*86c0*/  MOV R0, UR9 ;  /* 0x0000000900007c02 */ /* 0x002fce0008000f00 */
.L_x_140:
[----:B-1----:R1:W3:Y:S02]  /*86d0*/  SYNCS.PHASECHK.TRANS64.TRYWAIT P0, [R0+URZ+0x20], R3 ;  /* 0x00002003000075a7 */ /* 0x0022e400080011ff */
[----:B---3--:R-:W-:Y:S05]  /*86e0*/  @!P0 NANOSLEEP.SYNCS 0x989680 ;  /* 0x009896800000895d */ /* 0x008fea0003900000 */
[----:B------:R-:W3:Y:S02]  /*86f0*/  @!P0 SYNCS.PHASECHK.TRANS64 P0, [R0+URZ+0x20], R3 ;  /* 0x00002003000085a7 */ /* 0x000ee400080010ff */
[----:B---3--:R-:W-:Y:S05]  /*8700*/  @!P0 BRA `(.L_x_140) ;  /* 0xfffffffc00f08947 */ /* 0x008fea000383ffff */
[----:B------:R-:W-:Y:S05]  /*8710*/  BRA `(.L_x_33) ;  /* 0xffffff9400907947 */ /* 0x000fea000383ffff */
.L_x_39:
[----:B-1----:R1:W3:Y:S02]  /*8720*/  SYNCS.PHASECHK.TRANS64.TRYWAIT P0, [R3+URZ+0x90], R0 ;  /* 0x00009000030075a7 */ /* 0x0022e400080011ff */
[----:B---3--:R-:W-:Y:S05]  /*8730*/  @!P0 NANOSLEEP.SYNCS 0x989680 ;  /* 0x009896800000895d */ /* 0x008fea0003900000 */
[----:B------:R-:W3:Y:S02]  /*8740*/  @!P0 SYNCS.PHASECHK.TRANS64 P0, [R3+URZ+0x90], R0 ;  /* 0x00009000030085a7 */ /* 0x000ee400080010ff */
[----:B---3--:R-:W-:Y:S05]  /*8750*/  @!P0 BRA `(.L_x_39) ;  /* 0xfffffffc00f08947 */ /* 0x008fea000383ffff */
[----:B------:R-:W-:Y:S05]  /*8760*/  BRA `(.L_x_141) ;  /* 0xffffff9800307947 */ /* 0x000fea000383ffff */
.L_x_43:
[----:B------:R-:W-:-:S07]  /*8770*/  MOV R0, UR4 ;  /* 0x0000000400007c02 */ /* 0x000fce0008000f00 */
.L_x_142:
[----:B-1----:R1:W3:Y:S02]  /*8780*/  SYNCS.PHASECHK.TRANS64.TRYWAIT P0, [R0+URZ], R2 ;  /* 0x00000002000075a7 */ /* 0x0022e400080011ff */
[----:B---3--:R-:W-:Y:S05]  /*8790*/  @!P0 NANOSLEEP.SYNCS 0x989680 ;  /* 0x009896800000895d */ /* 0x008fea0003900000 */
[----:B------:R-:W3:Y:S02]  /*87a0*/  @!P0 SYNCS.PHASECHK.TRANS64 P0, [R0+URZ], R2 ;  /* 0x00000002000085a7 */ /* 0x000ee400080010ff */
[----:B---3--:R-:W-:Y:S05]  /*87b0*/  @!P0 BRA `(.L_x_142) ;  /* 0xfffffffc00f08947 */ /* 0x008fea000383ffff */
[----:B------:R-:W-:Y:S05]  /*87c0*/  BRA `(.L_x_143) ;  /* 0xffffff9c00dc7947 */ /* 0x000fea000383ffff */
.L_x_44:
[----:B------:R-:W-:-:S07]  /*87d0*/  MOV R0, UR5 ;  /* 0x0000000500007c02 */ /* 0x000fce0008000f00 */
.L_x_144:
[----:B-1----:R1:W3:Y:S02]  /*87e0*/  SYNCS.PHASECHK.TRANS64.TRYWAIT P0, [R0+URZ], R3 ;  /* 0x00000003000075a7 */ /* 0x0022e400080011ff */
[----:B---3--:R-:W-:Y:S05]  /*87f0*/  @!P0 NANOSLEEP.SYNCS 0x989680 ;  /* 0x009896800000895d */ /* 0x008fea0003900000 */
[----:B------:R-:W3:Y:S02]  /*8800*/  @!P0 SYNCS.PHASECHK.TRANS64 P0, [R0+URZ], R3 ;  /* 0x00000003000085a7 */ /* 0x000ee400080010ff */
[----:B---3--:R-:W-:Y:S05]  /*8810*/  @!P0 BRA `(.L_x_144) ;  /* 0xfffffffc00f08947 */ /* 0x008fea000383ffff */
[----:B------:R-:W-:Y:S05]  /*8820*/  BRA `(.L_x_145) ;  /* 0xffffff9c00e87947 */ /* 0x000fea000383ffff */
.L_x_45:
[----:B------:R-:W-:-:S07]  /*8830*/  MOV R0, UR5 ;  /* 0x0000000500007c02 */ /* 0x000fce0008000f00 */
.L_x_146:
[----:B-1----:R1:W3:Y:S02]  /*8840*/  SYNCS.PHASECHK.TRANS64.TRYWAIT P0, [R0+URZ], R3 ;  /* 0x00000003000075a7 */ /* 0x0022e400080011ff */
[----:B---3--:R-:W-:Y:S05]  /*8850*/  @!P0 NANOSLEEP.SYNCS 0x989680 ;  /* 0x009896800000895d */ /* 0x008fea0003900000 */
[----:B------:R-:W3:Y:S02]  /*8860*/  @!P0 SYNCS.PHASECHK.TRANS64 P0, [R0+URZ], R3 ;  /* 0x00000003000085a7 */ /* 0x000ee400080010ff */
[----:B---3--:R-:W-:Y:S05]  /*8870*/  @!P0 BRA `(.L_x_146) ;  /* 0xfffffffc00f08947 */ /* 0x008fea000383ffff */
[----:B------:R-:W-:Y:S05]  /*8880*/  BRA `(.L_x_147) ;  /* 0xffffff9c00f47947 */ /* 0x000fea000383ffff */
.L_x_48:
[----:B--2---:R2:W3:Y:S02]  /*8890*/  SYNCS.PHASECHK.TRANS64.TRYWAIT P0, [R2+URZ+0xf0], R4 ;  /* 0x0000f004020075a7 */ /* 0x0044e400080011ff */
[----:B---3--:R-:W-:Y:S05]  /*88a0*/  @!P0 NANOSLEEP.SYNCS 0x989680 ;  /* 0x009896800000895d */ /* 0x008fea0003900000 */
[----:B------:R-:W3:Y:S02]  /*88b0*/  @!P0 SYNCS.PHASECHK.TRANS64 P0, [R2+URZ+0xf0], R4 ;  /* 0x0000f004020085a7 */ /* 0x000ee400080010ff */
[----:B---3--:R-:W-:Y:S05]  /*88c0*/  @!P0 BRA `(.L_x_48) ;  /* 0xfffffffc00f08947 */ /* 0x008fea000383ffff */
[----:B------:R-:W-:Y:S05]  /*88d0*/  BRA `(.L_x_148) ;  /* 0xffffffa000587947 */ /* 0x000fea000383ffff */
.L_x_49:
[----:B------:R-:W-:-:S07]  /*88e0*/  MOV R2, UR4 ;  /* 0x0000000400027c02 */ /* 0x000fce0008000f00 */
.L_x_149:
[----:B--2---:R2:W3:Y:S02]  /*88f0*/  SYNCS.PHASECHK.TRANS64.TRYWAIT P0, [R2+URZ+0xa0], R5 ;  /* 0x0000a005020075a7 */ /* 0x0044e400080011ff */
[----:B---3--:R-:W-:Y:S05]  /*8900*/  @!P0 NANOSLEEP.SYNCS 0x989680 ;  /* 0x009896800000895d */ /* 0x008fea0003900000 */
[----:B------:R-:W3:Y:S02]  /*8910*/  @!P0 SYNCS.PHASECHK.TRANS64 P0, [R2+URZ+0xa0], R5 ;  /* 0x0000a005020085a7 */ /* 0x000ee400080010ff */
[----:B---3--:R-:W-:Y:S05]  /*8920*/  @!P0 BRA `(.L_x_149) ;  /* 0xfffffffc00f08947 */ /* 0x008fea000383ffff */
[----:B------:R-:W-:Y:S05]  /*8930*/  BRA `(.L_x_150) ;  /* 0xffffffa000687947 */ /* 0x000fea000383ffff */
.L_x_50:
[----:B--2---:R2:W3:Y:S02]  /*8940*/  SYNCS.PHASECHK.TRANS64.TRYWAIT P1, [R2+URZ+0x90], R4 ;  /* 0x00009004020075a7 */ /* 0x0044e400080211ff */
[----:B---3--:R-:W-:Y:S05]  /*8950*/  @!P1 NANOSLEEP.SYNCS 0x989680 ;  /* 0x009896800000995d */ /* 0x008fea0003900000 */
[----:B------:R-:W3:Y:S02]  /*8960*/  @!P1 SYNCS.PHASECHK.TRANS64 P1, [R2+URZ+0x90], R4 ;  /* 0x00009004020095a7 */ /* 0x000ee400080210ff */
[----:B---3--:R-:W-:Y:S05]  /*8970*/  @!P1 BRA `(.L_x_50) ;  /* 0xfffffffc00f09947 */ /* 0x008fea000383ffff */
[----:B------:R-:W-:Y:S05]  /*8980*/  BRA `(.L_x_151) ;  /* 0xffffffa000987947 */ /* 0x000fea000383ffff */
.L_x_53:
[----:B------:R-:W-:-:S07]  /*8990*/  MOV R0, UR4 ;  /* 0x0000000400007c02 */ /* 0x000fce0008000f00 */
.L_x_152:
[----:B--2---:R2:W3:Y:S02]  /*89a0*/  SYNCS.PHASECHK.TRANS64.TRYWAIT P0, [R0+URZ+0xa0], R2 ;  /* 0x0000a002000075a7 */ /* 0x0044e400080011ff */
[----:B---3--:R-:W-:Y:S05]  /*89b0*/  @!P0 NANOSLEEP.SYNCS 0x989680 ;  /* 0x009896800000895d */ /* 0x008fea0003900000 */
[----:B------:R-:W3:Y:S02]  /*89c0*/  @!P0 SYNCS.PHASECHK.TRANS64 P0, [R0+URZ+0xa0], R2 ;  /* 0x0000a002000085a7 */ /* 0x000ee400080010ff */
[----:B---3--:R-:W-:Y:S05]  /*89d0*/  @!P0 BRA `(.L_x_152) ;  /* 0xfffffffc00f08947 */ /* 0x008fea000383ffff */
[----:B------:R-:W-:Y:S05]  /*89e0*/  BRA `(.L_x_52) ;  /* 0xffffffa000ec7947 */ /* 0x000fea000383ffff */
.L_x_60:
[----:B-1----:R1:W2:Y:S02]  /*89f0*/  SYNCS.PHASECHK.TRANS64.TRYWAIT P1, [R0+URZ+0x90], R2 ;  /* 0x00009002000075a7 */ /* 0x0022a400080211ff */
[----:B--2---:R-:W-:Y:S05]  /*8a00*/  @!P1 NANOSLEEP.SYNCS 0x989680 ;  /* 0x009896800000995d */ /* 0x004fea0003900000 */
[----:B------:R-:W2:Y:S02]  /*8a10*/  @!P1 SYNCS.PHASECHK.TRANS64 P1, [R0+URZ+0x90], R2 ;  /* 0x00009002000095a7 */ /* 0x000ea400080210ff */
[----:B--2---:R-:W-:Y:S05]  /*8a20*/  @!P1 BRA `(.L_x_60) ;  /* 0xfffffffc00f09947 */ /* 0x004fea000383ffff */
[----:B------:R-:W-:Y:S05]  /*8a30*/  BRA `(.L_x_153) ;  /* 0xffffffa800647947 */ /* 0x000fea000383ffff */
.L_x_61:
[----:B------:R-:W-:-:S07]  /*8a40*/  MOV R2, UR31 ;  /* 0x0000001f00027c02 */ /* 0x000fce0008000f00 */
.L_x_154:
[----:B-1----:R1:W2:Y:S02]  /*8a50*/  SYNCS.PHASECHK.TRANS64.TRYWAIT P0, [R2+URZ+0xd0], R0 ;  /* 0x0000d000020075a7 */ /* 0x0022a400080011ff */
[----:B--2---:R-:W-:Y:S05]  /*8a60*/  @!P0 NANOSLEEP.SYNCS 0x989680 ;  /* 0x009896800000895d */ /* 0x004fea0003900000 */
[----:B------:R-:W2:Y:S02]  /*8a70*/  @!P0 SYNCS.PHASECHK.TRANS64 P0, [R2+URZ+0xd0], R0 ;  /* 0x0000d000020085a7 */ /* 0x000ea400080010ff */
[----:B--2---:R-:W-:Y:S05]  /*8a80*/  @!P0 BRA `(.L_x_154) ;  /* 0xfffffffc00f08947 */ /* 0x004fea000383ffff */
[----:B------:R-:W-:Y:S05]  /*8a90*/  BRA `(.L_x_155) ;  /* 0xffffffa800b47947 */ /* 0x000fea000383ffff */
.L_x_64:
[----:B------:R-:W-:Y:S07]  /*8aa0*/  MOV R0, UR5 ;  /* 0x0000000500007c02 */ /* 0x000fee0008000f00 */
.L_x_156:
[----:B-1----:R1:W2:Y:S02]  /*8ab0*/  SYNCS.PHASECHK.TRANS64.TRYWAIT P0, [R0+URZ], R2 ;  /* 0x00000002000075a7 */ /* 0x0022a400080011ff */
[----:B--2---:R-:W-:Y:S05]  /*8ac0*/  @!P0 NANOSLEEP.SYNCS 0x989680 ;  /* 0x009896800000895d */ /* 0x004fea0003900000 */
[----:B------:R-:W2:Y:S02]  /*8ad0*/  @!P0 SYNCS.PHASECHK.TRANS64 P0, [R0+URZ], R2 ;  /* 0x00000002000085a7 */ /* 0x000ea400080010ff */
[----:B--2---:R-:W-:Y:S05]  /*8ae0*/  @!P0 BRA `(.L_x_156) ;  /* 0xfffffffc00f08947 */ /* 0x004fea000383ffff */
[----:B------:R-:W-:Y:S05]  /*8af0*/  BRA `(.L_x_63) ;  /* 0xffffffa800d07947 */ /* 0x000fea000383ffff */
.L_x_67:
[----:B------:R-:W-:-:S07]  /*8b00*/  MOV R0, UR4 ;  /* 0x0000000400007c02 */ /* 0x000fce0008000f00 */
.L_x_157:
[----:B--2---:R2:W4:Y:S02]  /*8b10*/  SYNCS.PHASECHK.TRANS64.TRYWAIT P0, [R0+URZ], R2 ;  /* 0x00000002000075a7 */ /* 0x00452400080011ff */
[----:B----4-:R-:W-:Y:S05]  /*8b20*/  @!P0 NANOSLEEP.SYNCS 0x989680 ;  /* 0x009896800000895d */ /* 0x010fea0003900000 */
[----:B------:R-:W4:Y:S02]  /*8b30*/  @!P0 SYNCS.PHASECHK.TRANS64 P0, [R0+URZ], R2 ;  /* 0x00000002000085a7 */ /* 0x000f2400080010ff */
[----:B----4-:R-:W-:Y:S05]  /*8b40*/  @!P0 BRA `(.L_x_157) ;  /* 0xfffffffc00f08947 */ /* 0x010fea000383ffff */
[----:B------:R-:W-:Y:S05]  /*8b50*/  BRA `(.L_x_158) ;  /* 0xffffffac00ac7947 */ /* 0x000fea000383ffff */
.L_x_68:
[----:B------:R-:W-:-:S07]  /*8b60*/  MOV R0, UR5 ;  /* 0x0000000500007c02 */ /* 0x000fce0008000f00 */
.L_x_159:
[----:B-1----:R1:W2:Y:S02]  /*8b70*/  SYNCS.PHASECHK.TRANS64.TRYWAIT P0, [R0+URZ], R3 ;  /* 0x00000003000075a7 */ /* 0x0022a400080011ff */
[----:B--2---:R-:W-:Y:S05]  /*8b80*/  @!P0 NANOSLEEP.SYNCS 0x989680 ;  /* 0x009896800000895d */ /* 0x004fea0003900000 */
[----:B------:R-:W2:Y:S02]  /*8b90*/  @!P0 SYNCS.PHASECHK.TRANS64 P0, [R0+URZ], R3 ;  /* 0x00000003000085a7 */ /* 0x000ea400080010ff */
[----:B--2---:R-:W-:Y:S05]  /*8ba0*/  @!P0 BRA `(.L_x_159) ;  /* 0xfffffffc00f08947 */ /* 0x004fea000383ffff */
[----:B------:R-:W-:Y:S05]  /*8bb0*/  BRA `(.L_x_160) ;  /* 0xffffffac00b87947 */ /* 0x000fea000383ffff */
.L_x_69:
[----:B------:R-:W-:-:S07]  /*8bc0*/  MOV R0, UR5 ;  /* 0x0000000500007c02 */ /* 0x000fce0008000f00 */
.L_x_161:
[----:B-1----:R1:W2:Y:S02]  /*8bd0*/  SYNCS.PHASECHK.TRANS64.TRYWAIT P0, [R0+URZ], R3 ;  /* 0x00000003000075a7 */ /* 0x0022a400080011ff */
[----:B--2---:R-:W-:Y:S05]  /*8be0*/  @!P0 NANOSLEEP.SYNCS 0x989680 ;  /* 0x009896800000895d */ /* 0x004fea0003900000 */
[----:B------:R-:W2:Y:S02]  /*8bf0*/  @!P0 SYNCS.PHASECHK.TRANS64 P0, [R0+URZ], R3 ;  /* 0x00000003000085a7 */ /* 0x000ea400080010ff */
[----:B--2---:R-:W-:Y:S05]  /*8c00*/  @!P0 BRA `(.L_x_161) ;  /* 0xfffffffc00f08947 */ /* 0x004fea000383ffff */
[----:B------:R-:W-:Y:S05]  /*8c10*/  BRA `(.L_x_162) ;  /* 0xffffffac00c47947 */ /* 0x000fea000383ffff */
.L_x_70:
[----:B-1----:R-:W-:-:S07]  /*8c20*/  MOV R0, UR4 ;  /* 0x0000000400007c02 */ /* 0x002fce0008000f00 */
.L_x_163:
[----:B-1----:R1:W2:Y:S02]  /*8c30*/  SYNCS.PHASECHK.TRANS64.TRYWAIT P0, [R0+URZ], R2 ;  /* 0x00000002000075a7 */ /* 0x0022a400080011ff */
[----:B--2---:R-:W-:Y:S05]  /*8c40*/  @!P0 NANOSLEEP.SYNCS 0x989680 ;  /* 0x009896800000895d */ /* 0x004fea0003900000 */
[----:B------:R-:W2:Y:S02]  /*8c50*/  @!P0 SYNCS.PHASECHK.TRANS64 P0, [R0+URZ], R2 ;  /* 0x00000002000085a7 */ /* 0x000ea400080010ff */
[----:B--2---:R-:W-:Y:S05]  /*8c60*/  @!P0 BRA `(.L_x_163) ;  /* 0xfffffffc00f08947 */ /* 0x004fea000383ffff */
[----:B------:R-:W-:Y:S05]  /*8c70*/  BRA `(.L_x_164) ;  /* 0xffffffac00d07947 */ /* 0x000fea000383ffff */
.L_x_75:
[----:B-1----:R1:W2:Y:S02]  /*8c80*/  SYNCS.PHASECHK.TRANS64.TRYWAIT P0, [R8+URZ+0x90], R0 ;  /* 0x00009000080075a7 */ /* 0x0022a400080011ff */
[----:B--2---:R-:W-:Y:S05]  /*8c90*/  @!P0 NANOSLEEP.SYNCS 0x989680 ;  /* 0x009896800000895d */ /* 0x004fea0003900000 */
[----:B------:R-:W2:Y:S02]  /*8ca0*/  @!P0 SYNCS.PHASECHK.TRANS64 P0, [R8+URZ+0x90], R0 ;  /* 0x00009000080085a7 */ /* 0x000ea400080010ff */
[----:B--2---:R-:W-:Y:S05]  /*8cb0*/  @!P0 BRA `(.L_x_75) ;  /* 0xfffffffc00f08947 */ /* 0x004fea000383ffff */
[----:B------:R-:W-:Y:S05]  /*8cc0*/  BRA `(.L_x_165) ;  /* 0xffffffb400147947 */ /* 0x000fea000383ffff */
.L_x_78:
[----:B-1----:R-:W-:Y:S07]  /*8cd0*/  MOV R0, UR21 ;  /* 0x0000001500007c02 */ /* 0x002fee0008000f00 */
.L_x_166:
[----:B-1----:R1:W2:Y:S02]  /*8ce0*/  SYNCS.PHASECHK.TRANS64.TRYWAIT P1, [R0+URZ+0x88], R2 ;  /* 0x00008802000075a7 */ /* 0x0022a400080211ff */
[----:B--2---:R-:W-:Y:S05]  /*8cf0*/  @!P1 NANOSLEEP.SYNCS 0x989680 ;  /* 0x009896800000995d */ /* 0x004fea0003900000 */
[----:B------:R-:W2:Y:S02]  /*8d00*/  @!P1 SYNCS.PHASECHK.TRANS64 P1, [R0+URZ+0x88], R2 ;  /* 0x00008802000095a7 */ /* 0x000ea400080210ff */
[----:B--2---:R-:W-:Y:S05]  /*8d10*/  @!P1 BRA `(.L_x_166) ;  /* 0xfffffffc00f09947 */ /* 0x004fea000383ffff */
[----:B------:R-:W-:Y:S05]  /*8d20*/  BRA `(.L_x_77) ;  /* 0xffffffb800907947 */ /* 0x000fea000383ffff */
.L_x_81:
[----:B-1----:R-:W-:Y:S07]  /*8d30*/  MOV R0, UR21 ;  /* 0x0000001500007c02 */ /* 0x002fee0008000f00 */
.L_x_167:
[----:B-1----:R1:W2:Y:S02]  /*8d40*/  SYNCS.PHASECHK.TRANS64.TRYWAIT P0, [R0+URZ+0x60], R4 ;  /* 0x00006004000075a7 */ /* 0x0022a400080011ff */
[----:B--2---:R-:W-:Y:S05]  /*8d50*/  @!P0 NANOSLEEP.SYNCS 0x989680 ;  /* 0x009896800000895d */ /* 0x004fea0003900000 */
[----:B------:R-:W2:Y:S02]  /*8d60*/  @!P0 SYNCS.PHASECHK.TRANS64 P0, [R0+URZ+0x60], R4 ;  /* 0x00006004000085a7 */ /* 0x000ea400080010ff */
[----:B--2---:R-:W-:Y:S05]  /*8d70*/  @!P0 BRA `(.L_x_167) ;  /* 0xfffffffc00f08947 */ /* 0x004fea000383ffff */
[----:B------:R-:W-:Y:S05]  /*8d80*/  BRA `(.L_x_168) ;  /* 0xffffffb800e87947 */ /* 0x000fea000383ffff */
.L_x_82:
[----:B------:R-:W-:Y:S07]  /*8d90*/  MOV R0, UR21 ;  /* 0x0000001500007c02 */ /* 0x000fee0008000f00 */
.L_x_169:
[----:B-1----:R1:W2:Y:S02]  /*8da0*/  SYNCS.PHASECHK.TRANS64.TRYWAIT P0, [R0+URZ+0x68], R4 ;  /* 0x00006804000075a7 */ /* 0x0022a400080011ff */
[----:B--2---:R-:W-:Y:S05]  /*8db0*/  @!P0 NANOSLEEP.SYNCS 0x989680 ;  /* 0x009896800000895d */ /* 0x004fea0003900000 */
[----:B------:R-:W2:Y:S02]  /*8dc0*/  @!P0 SYNCS.PHASECHK.TRANS64 P0, [R0+URZ+0x68], R4 ;  /* 0x00006804000085a7 */ /* 0x000ea400080010ff */
[----:B--2---:R-:W-:Y:S05]  /*8dd0*/  @!P0 BRA `(.L_x_169) ;  /* 0xfffffffc00f08947 */ /* 0x004fea000383ffff */
[----:B------:R-:W-:Y:S05]  /*8de0*/  BRA `(.L_x_170) ;  /* 0xffffffbc00207947 */ /* 0x000fea000383ffff */
.L_x_83:
[----:B------:R-:W-:Y:S07]  /*8df0*/  MOV R0, UR21 ;  /* 0x0000001500007c02 */ /* 0x000fee0008000f00 */
.L_x_171:
[----:B-1----:R1:W2:Y:S02]  /*8e00*/  SYNCS.PHASECHK.TRANS64.TRYWAIT P0, [R0+URZ+0x70], R4 ;  /* 0x00007004000075a7 */ /* 0x0022a400080011ff */
[----:B--2---:R-:W-:Y:S05]  /*8e10*/  @!P0 NANOSLEEP.SYNCS 0x989680 ;  /* 0x009896800000895d */ /* 0x004fea0003900000 */
[----:B------:R-:W2:Y:S02]  /*8e20*/  @!P0 SYNCS.PHASECHK.TRANS64 P0, [R0+URZ+0x70], R4 ;  /* 0x00007004000085a7 */ /* 0x000ea400080010ff */
[----:B--2---:R-:W-:Y:S05]  /*8e30*/  @!P0 BRA `(.L_x_171) ;  /* 0xfffffffc00f08947 */ /* 0x004fea000383ffff */
[----:B------:R-:W-:Y:S05]  /*8e40*/  BRA `(.L_x_172) ;  /* 0xffffffbc00647947 */ /* 0x000fea000383ffff */
.L_x_84:
[----:B------:R-:W-:Y:S07]  /*8e50*/  MOV R0, UR21 ;  /* 0x0000001500007c02 */ /* 0x000fee0008000f00 */
.L_x_173:
[----:B-1----:R1:W2:Y:S02]  /*8e60*/  SYNCS.PHASECHK.TRANS64.TRYWAIT P0, [R0+URZ+0x78], R4 ;  /* 0x00007804000075a7 */ /* 0x0022a400080011ff */
[----:B--2---:R-:W-:Y:S05]  /*8e70*/  @!P0 NANOSLEEP.SYNCS 0x989680 ;  /* 0x009896800000895d */ /* 0x004fea0003900000 */
[----:B------:R-:W2:Y:S02]  /*8e80*/  @!P0 SYNCS.PHASECHK.TRANS64 P0, [R0+URZ+0x78], R4 ;  /* 0x00007804000085a7 */ /* 0x000ea400080010ff */
[----:B--2---:R-:W-:Y:S05]  /*8e90*/  @!P0 BRA `(.L_x_173) ;  /* 0xfffffffc00f08947 */ /* 0x004fea000383ffff */
[----:B------:R-:W-:Y:S05]  /*8ea0*/  BRA `(.L_x_174) ;  /* 0xffffffbc00ac7947 */ /* 0x000fea000383ffff */
.L_x_86:
[----:B------:R-:W-:-:S07]  /*8eb0*/  MOV R0, UR21 ;  /* 0x0000001500007c02 */ /* 0x000fce0008000f00 */
.L_x_175:
[----:B--2---:R2:W4:Y:S02]  /*8ec0*/  SYNCS.PHASECHK.TRANS64.TRYWAIT P0, [R0+URZ+0x60], R2 ;  /* 0x00006002000075a7 */ /* 0x00452400080011ff */
[----:B----4-:R-:W-:Y:S05]  /*8ed0*/  @!P0 NANOSLEEP.SYNCS 0x989680 ;  /* 0x009896800000895d */ /* 0x010fea0003900000 */
[----:B------:R-:W4:Y:S02]  /*8ee0*/  @!P0 SYNCS.PHASECHK.TRANS64 P0, [R0+URZ+0x60], R2 ;  /* 0x00006002000085a7 */ /* 0x000f2400080010ff */
[----:B----4-:R-:W-:Y:S05]  /*8ef0*/  @!P0 BRA `(.L_x_175) ;  /* 0xfffffffc00f08947 */ /* 0x010fea000383ffff */
[----:B------:R-:W-:Y:S05]  /*8f00*/  BRA `(.L_x_176) ;  /* 0xffffffc000247947 */ /* 0x000fea000383ffff */
.L_x_87:
[----:B--2---:R-:W-:-:S07]  /*8f10*/  MOV R0, UR21 ;  /* 0x0000001500007c02 */ /* 0x004fce0008000f00 */
.L_x_177:
[----:B--2---:R2:W4:Y:S02]  /*8f20*/  SYNCS.PHASECHK.TRANS64.TRYWAIT P0, [R0+URZ+0x68], R2 ;  /* 0x00006802000075a7 */ /* 0x00452400080011ff */
[----:B----4-:R-:W-:Y:S05]  /*8f30*/  @!P0 NANOSLEEP.SYNCS 0x989680 ;  /* 0x009896800000895d */ /* 0x010fea0003900000 */
[----:B------:R-:W4:Y:S02]  /*8f40*/  @!P0 SYNCS.PHASECHK.TRANS64 P0, [R0+URZ+0x68], R2 ;  /* 0x00006802000085a7 */ /* 0x000f2400080010ff */
[----:B----4-:R-:W-:Y:S05]  /*8f50*/  @!P0 BRA `(.L_x_177) ;  /* 0xfffffffc00f08947 */ /* 0x010fea000383ffff */
[----:B------:R-:W-:Y:S05]  /*8f60*/  BRA `(.L_x_178) ;  /* 0xffffffc000147947 */ /* 0x000fea000383ffff */
.L_x_88:
[----:B--2---:R-:W-:-:S07]  /*8f70*/  MOV R0, UR21 ;  /* 0x0000001500007c02 */ /* 0x004fce0008000f00 */
.L_x_179:
[----:B--2---:R2:W4:Y:S02]  /*8f80*/  SYNCS.PHASECHK.TRANS64.TRYWAIT P0, [R0+URZ+0x70], R2 ;  /* 0x00007002000075a7 */ /* 0x00452400080011ff */
[----:B----4-:R-:W-:Y:S05]  /*8f90*/  @!P0 NANOSLEEP.SYNCS 0x989680 ;  /* 0x009896800000895d */ /* 0x010fea0003900000 */
[----:B------:R-:W4:Y:S02]  /*8fa0*/  @!P0 SYNCS.PHASECHK.TRANS64 P0, [R0+URZ+0x70], R2 ;  /* 0x00007002000085a7 */ /* 0x000f2400080010ff */
[----:B----4-:R-:W-:Y:S05]  /*8fb0*/  @!P0 BRA `(.L_x_179) ;  /* 0xfffffffc00f08947 */ /* 0x010fea000383ffff */
[----:B------:R-:W-:Y:S05]  /*8fc0*/  BRA `(.L_x_180) ;  /* 0xffffffc000047947 */ /* 0x000fea000383ffff */
.L_x_90:
[----:B-1----:R1:W2:Y:S02]  /*8fd0*/  SYNCS.PHASECHK.TRANS64.TRYWAIT P0, [R3+URZ+0x90], R0 ;  /* 0x00009000030075a7 */ /* 0x0022a400080011ff */
[----:B--2---:R-:W-:Y:S05]  /*8fe0*/  @!P0 NANOSLEEP.SYNCS 0x989680 ;  /* 0x009896800000895d */ /* 0x004fea0003900000 */
[----:B------:R-:W2:Y:S02]  /*8ff0*/  @!P0 SYNCS.PHASECHK.TRANS64 P0, [R3+URZ+0x90], R0 ;  /* 0x00009000030085a7 */ /* 0x000ea400080010ff */
[----:B--2---:R-:W-:Y:S05]  /*9000*/  @!P0 BRA `(.L_x_90) ;  /* 0xfffffffc00f08947 */ /* 0x004fea000383ffff */
[----:B------:R-:W-:Y:S05]  /*9010*/  BRA `(.L_x_181) ;  /* 0xffffffc000d07947 */ /* 0x000fea000383ffff */
.L_x_101:
[----:B-1----:R-:W-:Y:S04]  /*9020*/  MOV R0, UR44 ;  /* 0x0000002c00007c02 */ /* 0x002fe80008000f00 */
[----:B------:R1:W2:Y:S03]  /*9030*/  SYNCS.PHASECHK.TRANS64.TRYWAIT P1, [R0+URZ+0x40], R3 ;  /* 0x00004003000075a7 */ /* 0x0002a600080211ff */
[----:B--2---:R-:W-:Y:S05]  /*9040*/  @!P1 NANOSLEEP.SYNCS 0x989680 ;  /* 0x009896800000995d */ /* 0x004fea0003900000 */
[----:B------:R-:W2:Y:S02]  /*9050*/  @!P1 SYNCS.PHASECHK.TRANS64 P1, [R0+URZ+0x40], R3 ;  /* 0x00004003000095a7 */ /* 0x000ea400080210ff */
[----:B--2---:R-:W-:Y:S05]  /*9060*/  @!P1 BRA `(.L_x_101) ;  /* 0xfffffffc00ec9947 */ /* 0x004fea000383ffff */
[----:B------:R-:W-:Y:S05]  /*9070*/  BRA `(.L_x_100) ;  /* 0xffffffd000347947 */ /* 0x000fea000383ffff */
.L_x_103:
[----:B-1----:R1:W3:Y:S02]  /*9080*/  SYNCS.PHASECHK.TRANS64.TRYWAIT P0, [R26+URZ+0xb0], R2 ;  /* 0x0000b0021a0075a7 */ /* 0x0022e400080011ff */
[----:B---3--:R-:W-:Y:S05]  /*9090*/  @!P0 NANOSLEEP.SYNCS 0x989680 ;  /* 0x009896800000895d */ /* 0x008fea0003900000 */
[----:B------:R-:W3:Y:S02]  /*90a0*/  @!P0 SYNCS.PHASECHK.TRANS64 P0, [R26+URZ+0xb0], R2 ;  /* 0x0000b0021a0085a7 */ /* 0x000ee400080010ff */
[----:B---3--:R-:W-:Y:S05]  /*90b0*/  @!P0 BRA `(.L_x_103) ;  /* 0xfffffffc00f08947 */ /* 0x008fea000383ffff */
[----:B------:R-:W-:Y:S05]  /*90c0*/  BRA `(.L_x_102) ;  /* 0xffffffd000587947 */ /* 0x000fea000383ffff */
.L_x_112:
[----:B---3--:R3:W4:Y:S02]  /*90d0*/  SYNCS.PHASECHK.TRANS64.TRYWAIT P0, [R4+URZ+0x40], R0 ;  /* 0x00004000040075a7 */ /* 0x00872400080011ff */
[----:B----4-:R-:W-:Y:S05]  /*90e0*/  @!P0 NANOSLEEP.SYNCS 0x989680 ;  /* 0x009896800000895d */ /* 0x010fea0003900000 */
[----:B------:R-:W4:Y:S02]  /*90f0*/  @!P0 SYNCS.PHASECHK.TRANS64 P0, [R4+URZ+0x40], R0 ;  /* 0x00004000040085a7 */ /* 0x000f2400080010ff */
[----:B----4-:R-:W-:Y:S05]  /*9100*/  @!P0 BRA `(.L_x_112) ;  /* 0xfffffffc00f08947 */ /* 0x010fea000383ffff */
[----:B------:R-:W-:Y:S05]  /*9110*/  BRA `(.L_x_111) ;  /* 0xffffffd800447947 */ /* 0x000fea000383ffff */
.L_x_120:
[----:B-1----:R1:W4:Y:S02]  /*9120*/  SYNCS.PHASECHK.TRANS64.TRYWAIT P0, [R2+URZ+0x40], R4 ;  /* 0x00004004020075a7 */ /* 0x00232400080011ff */
[----:B----4-:R-:W-:Y:S05]  /*9130*/  @!P0 NANOSLEEP.SYNCS 0x989680 ;  /* 0x009896800000895d */ /* 0x010fea0003900000 */
[----:B------:R-:W4:Y:S02]  /*9140*/  @!P0 SYNCS.PHASECHK.TRANS64 P0, [R2+URZ+0x40], R4 ;  /* 0x00004004020085a7 */ /* 0x000f2400080010ff */
[----:B----4-:R-:W-:Y:S05]  /*9150*/  @!P0 BRA `(.L_x_120) ;  /* 0xfffffffc00f08947 */ /* 0x010fea000383ffff */
[----:B------:R-:W-:Y:S05]  /*9160*/  BRA `(.L_x_119) ;  /* 0xffffffe000547947 */ /* 0x000fea000383ffff */
.L_x_128:
[----:B---3--:R3:W4:Y:S02]  /*9170*/  SYNCS.PHASECHK.TRANS64.TRYWAIT P0, [R3+URZ+0x40], R0 ;  /* 0x00004000030075a7 */ /* 0x00872400080011ff */
[----:B----4-:R-:W-:Y:S05]  /*9180*/  @!P0 NANOSLEEP.SYNCS 0x989680 ;  /* 0x009896800000895d */ /* 0x010fea0003900000 */
[----:B------:R-:W4:Y:S02]  /*9190*/  @!P0 SYNCS.PHASECHK.TRANS64 P0, [R3+URZ+0x40], R0 ;  /* 0x00004000030085a7 */ /* 0x000f2400080010ff */
[----:B----4-:R-:W-:Y:S05]  /*91a0*/  @!P0 BRA `(.L_x_128) ;  /* 0xfffffffc00f08947 */ /* 0x010fea000383ffff */
[----:B------:R-:W-:Y:S05]  /*91b0*/  BRA `(.L_x_127) ;  /* 0xffffffe800607947 */ /* 0x000fea000383ffff */
        .weak           $__internal_0_$__cuda_sm10x_tcgen05_guardrail_trap_col_being_dealloced_not_returned_by_alloc
        .type           $__internal_0_$__cuda_sm10x_tcgen05_guardrail_trap_col_being_dealloced_not_returned_by_alloc,@function
        .size           $__internal_0_$__cuda_sm10x_tcgen05_guardrail_trap_col_being_dealloced_not_returned_by_alloc,($__internal_1_$__cuda_sm10x_tcgen05_guardrail_trap_phase_invalid_during_alloc - $__internal_0_$__cuda_sm10x_tcgen05_guardrail_trap_col_being_dealloced_not_returned_by_alloc)
$__internal_0_$__cuda_sm10x_tcgen05_guardrail_trap_col_being_dealloced_not_returned_by_alloc:
[----:B------:R-:W-:Y:S05]  /*91c0*/  BPT.TRAP 0x1 ;  /* 0x000000040000795c */ /* 0x000fea0000300000 */
[----:B------:R-:W-:-:S04]  /*91d0*/  HFMA2 R3, -RZ, RZ, 0, 0 ;  /* 0x00000000ff037431 */ /* 0x000fc800000001ff */
[----:B------:R-:W-:Y:S05]  /*91e0*/  RET.REL.NODEC R2 `(_ZN7cutlass13device_kernelINS_4gemm6kernel13GemmUniversalIN4cute5tupleIJiiiiEEENS1_10collective13CollectiveMmaINS1_35MainloopSm100TmaUmmaWarpSpecializedILi4ELi2ELi4ENS5_IJNS4_1CILi2EEENSA_ILi1EEESC_EEEEENS5_IJNSA_ILi64EEENSA_ILi128EEESF_EEENS_10bfloat16_tENS5_IJlSC_lEEESI_SJ_NS4_8TiledMMAINS4_8MMA_AtomIJNS4_20SM100_MMA_F16BF16_SSISI_SI_fLi64ELi128ELNS4_4UMMA5MajorE0ELSO_0ELNSN_7ScaleInE0ELSP_0EEEEEENS4_6LayoutINS5_IJSC_SC_SC_EEENS5_IJNSA_ILi0EEESU_SU_EEEEENS5_IJNS4_10UnderscoreESX_SX_EEEEENS4_13SM90_TMA_LOADENS4_14ComposedLayoutINS4_7SwizzleILi3ELi4ELi3EEENS4_18smem_ptr_flag_bitsILi16EEENSS_INS5_IJNSA_ILi8EEESF_EEENS5_IJSF_SC_EEEEEEEvNS4_8identityENS4_23SM90_TMA_LOAD_MULTICASTES1A_vS1B_EENS_8epilogue10collective18CollectiveEpilogueINS1E_23Sm100TmaWarpSpecializedILi4ELi2ELi16ELb1ELb0EEEJSH_NS5_IJNSS_ISF_SC_EENSS_INSA_ILi32EEESC_EEEEESI_SJ_SI_SJ_NS1E_6fusion15FusionCallbacksIS1I_NS1N_17LinearCombinationISI_fSI_fLNS_15FloatRoundStyleE2EEESH_S1M_JEEENS4_5SM1004TMEM4LOAD26SM100_TMEM_LOAD_16dp256b4xES10_NS11_INS12_ILi2ELi4ELi3EEES15_NSS_INS5_IJS16_S1K_EEENS5_IJS1K_SC_EEEEEEENS4_17SM75_U32x4_LDSM_NENS4_14SM90_TMA_STOREES21_NS4_17SM90_U32x4_STSM_NENS4_39AutoVectorizingCopyWithAssumedAlignmentILi128EEEEEEvvEEEEvNT_6ParamsE) ;  /* 0xffffff6c02847950 */ /* 0x000fea0003c3ffff */
        .weak           $__internal_1_$__cuda_sm10x_tcgen05_guardrail_trap_phase_invalid_during_alloc
        .type           $__internal_1_$__cuda_sm10x_tcgen05_guardrail_trap_phase_invalid_during_alloc,@function
        .size           $__internal_1_$__cuda_sm10x_tcgen05_guardrail_trap_phase_invalid_during_alloc,($__internal_2_$__cuda_sm10x_tcgen05_guardrail_trap_unallocated_columns_being_dealloced - $__internal_1_$__cuda_sm10x_tcgen05_guardrail_trap_phase_invalid_during_alloc)
$__internal_1_$__cuda_sm10x_tcgen05_guardrail_trap_phase_invalid_during_alloc:
[----:B------:R-:W-:Y:S05]  /*91f0*/  BPT.TRAP 0x1 ;  /* 0x000000040000795c */ /* 0x000fea0000300000 */
[----:B------:R-:W-:-:S04]  /*9200*/  MOV R5, 0x0 ;  /* 0x0000000000057802 */ /* 0x000fc80000000f00 */
[----:B------:R-:W-:Y:S05]  /*9210*/  RET.REL.NODEC R4 `(_ZN7cutlass13device_kernelINS_4gemm6kernel13GemmUniversalIN4cute5tupleIJiiiiEEENS1_10collective13CollectiveMmaINS1_35MainloopSm100TmaUmmaWarpSpecializedILi4ELi2ELi4ENS5_IJNS4_1CILi2EEENSA_ILi1EEESC_EEEEENS5_IJNSA_ILi64EEENSA_ILi128EEESF_EEENS_10bfloat16_tENS5_IJlSC_lEEESI_SJ_NS4_8TiledMMAINS4_8MMA_AtomIJNS4_20SM100_MMA_F16BF16_SSISI_SI_fLi64ELi128ELNS4_4UMMA5MajorE0ELSO_0ELNSN_7ScaleInE0ELSP_0EEEEEENS4_6LayoutINS5_IJSC_SC_SC_EEENS5_IJNSA_ILi0EEESU_SU_EEEEENS5_IJNS4_10UnderscoreESX_SX_EEEEENS4_13SM90_TMA_LOADENS4_14ComposedLayoutINS4_7SwizzleILi3ELi4ELi3EEENS4_18smem_ptr_flag_bitsILi16EEENSS_INS5_IJNSA_ILi8EEESF_EEENS5_IJSF_SC_EEEEEEEvNS4_8identityENS4_23SM90_TMA_LOAD_MULTICASTES1A_vS1B_EENS_8epilogue10collective18CollectiveEpilogueINS1E_23Sm100TmaWarpSpecializedILi4ELi2ELi16ELb1ELb0EEEJSH_NS5_IJNSS_ISF_SC_EENSS_INSA_ILi32EEESC_EEEEESI_SJ_SI_SJ_NS1E_6fusion15FusionCallbacksIS1I_NS1N_17LinearCombinationISI_fSI_fLNS_15FloatRoundStyleE2EEESH_S1M_JEEENS4_5SM1004TMEM4LOAD26SM100_TMEM_LOAD_16dp256b4xES10_NS11_INS12_ILi2ELi4ELi3EEES15_NSS_INS5_IJS16_S1K_EEENS5_IJS1K_SC_EEEEEEENS4_17SM75_U32x4_LDSM_NENS4_14SM90_TMA_STOREES21_NS4_17SM90_U32x4_STSM_NENS4_39AutoVectorizingCopyWithAssumedAlignmentILi128EEEEEEvvEEEEvNT_6ParamsE) ;  /* 0xffffff6c04787950 */ /* 0x000fea0003c3ffff */
        .weak           $__internal_2_$__cuda_sm10x_tcgen05_guardrail_trap_unallocated_columns_being_dealloced
        .type           $__internal_2_$__cuda_sm10x_tcgen05_guardrail_trap_unallocated_columns_being_dealloced,@function
        .size           $__internal_2_$__cuda_sm10x_tcgen05_guardrail_trap_unallocated_columns_being_dealloced,(.L_x_183 - $__internal_2_$__cuda_sm10x_tcgen05_guardrail_trap_unallocated_columns_being_dealloced)
$__internal_2_$__cuda_sm10x_tcgen05_guardrail_trap_unallocated_columns_being_dealloced:
[----:B------:R-:W-:Y:S05]  /*9220*/  BPT.TRAP 0x1 ;  /* 0x000000040000795c */ /* 0x000fea0000300000 */
[----:B------:R-:W-:-:S04]  /*9230*/  HFMA2 R3, -RZ, RZ, 0, 0 ;  /* 0x00000000ff037431 */ /* 0x000fc800000001ff */
[----:B------:R-:W-:Y:S05]  /*9240*/  RET.REL.NODEC R2 `(_ZN7cutlass13device_kernelINS_4gemm6kernel13GemmUniversalIN4cute5tupleIJiiiiEEENS1_10collective13CollectiveMmaINS1_35MainloopSm100TmaUmmaWarpSpecializedILi4ELi2ELi4ENS5_IJNS4_1CILi2EEENSA_ILi1EEESC_EEEEENS5_IJNSA_ILi64EEENSA_ILi128EEESF_EEENS_10bfloat16_tENS5_IJlSC_lEEESI_SJ_NS4_8TiledMMAINS4_8MMA_AtomIJNS4_20SM100_MMA_F16BF16_SSISI_SI_fLi64ELi128ELNS4_4UMMA5MajorE0ELSO_0ELNSN_7ScaleInE0ELSP_0EEEEEENS4_6LayoutINS5_IJSC_SC_SC_EEENS5_IJNSA_ILi0EEESU_SU_EEEEENS5_IJNS4_10UnderscoreESX_SX_EEEEENS4_13SM90_TMA_LOADENS4_14ComposedLayoutINS4_7SwizzleILi3ELi4ELi3EEENS4_18smem_ptr_flag_bitsILi16EEENSS_INS5_IJNSA_ILi8EEESF_EEENS5_IJSF_SC_EEEEEEEvNS4_8identityENS4_23SM90_TMA_LOAD_MULTICASTES1A_vS1B_EENS_8epilogue10collective18CollectiveEpilogueINS1E_23Sm100TmaWarpSpecializedILi4ELi2ELi16ELb1ELb0EEEJSH_NS5_IJNSS_ISF_SC_EENSS_INSA_ILi32EEESC_EEEEESI_SJ_SI_SJ_NS1E_6fusion15FusionCallbacksIS1I_NS1N_17LinearCombinationISI_fSI_fLNS_15FloatRoundStyleE2EEESH_S1M_JEEENS4_5SM1004TMEM4LOAD26SM100_TMEM_LOAD_16dp256b4xES10_NS11_INS12_ILi2ELi4ELi3EEES15_NSS_INS5_IJS16_S1K_EEENS5_IJS1K_SC_EEEEEEENS4_17SM75_U32x4_LDSM_NENS4_14SM90_TMA_STOREES21_NS4_17SM90_U32x4_STSM_NENS4_39AutoVectorizingCopyWithAssumedAlignmentILi128EEEEEEvvEEEEvNT_6ParamsE) ;  /* 0xffffff6c026c7950 */ /* 0x000fea0003c3ffff */
.L_x_182:
[----:B------:R-:W-:-:S00]  /*9250*/  BRA `(.L_x_182) ;  /* 0xfffffffc00fc7947 */ /* 0x000fc0000383ffff */
[----:B------:R-:W-:-:S00]  /*9260*/  NOP ;  /* 0x0000000000007918 */ /* 0x000fc00000000000 */
        /* <DEDUP_REMOVED lines=9> */
.L_x_183:


//--------------------- .nv.global.init           --------------------------
	.section	.nv.global.init,"aw",@progbits
.nv.global.init:
	.type		$str$27,@object
	.size		$str$27,($str$28 - $str$27)
$str$27:
        /*0000*/ 	.byte	0x28, 0x61, 0x64, 0x64, 0x72, 0x65, 0x73, 0x73, 0x20, 0x26, 0x20, 0x6d, 0x61, 0x73, 0x6b, 0x29
        /*0010*/ 	.byte	0x20, 0x3d, 0x3d, 0x20, 0x30, 0x00
	.type		$str$28,@object
	.size		$str$28,($str$26 - $str$28)
$str$28:
        /*0016*/ 	.byte	0x2f, 0x74, 0x6d, 0x70, 0x2f, 0x63, 0x75, 0x74, 0x6c, 0x61, 0x73, 0x73, 0x5f, 0x73, 0x77, 0x65
        /*0026*/ 	.byte	0x65, 0x70, 0x5f, 0x73, 0x72, 0x63, 0x2f, 0x69, 0x6e, 0x63, 0x6c, 0x75, 0x64, 0x65, 0x2f, 0x63
        /*0036*/ 	.byte	0x75, 0x74, 0x65, 0x2f, 0x70, 0x6f, 0x69, 0x6e, 0x74, 0x65, 0x72, 0x5f, 0x66, 0x6c, 0x61, 0x67
        /*0046*/ 	.byte	0x67, 0x65, 0x64, 0x2e, 0x68, 0x70, 0x70, 0x00
	.type		$str$26,@object
	.size		$str$26,($str$25 - $str$26)
$str$26:
        /*004e*/ 	.byte	0x2f, 0x74, 0x6d, 0x70, 0x2f, 0x63, 0x75, 0x74, 0x6c, 0x61, 0x73, 0x73, 0x5f, 0x73, 0x77, 0x65
        /*005e*/ 	.byte	0x65, 0x70, 0x5f, 0x73, 0x72, 0x63, 0x2f, 0x69, 0x6e, 0x63, 0x6c, 0x75, 0x64, 0x65, 0x2f, 0x63
        /*006e*/ 	.byte	0x75, 0x74, 0x65, 0x2f, 0x61, 0x74, 0x6f, 0x6d, 0x2f, 0x63, 0x6f, 0x70, 0x79, 0x5f, 0x74, 0x72
        /*007e*/ 	.byte	0x61, 0x69, 0x74, 0x73, 0x5f, 0x73, 0x6d, 0x31, 0x30, 0x30, 0x2e, 0x68, 0x70, 0x70, 0x00
	.type		$str$25,@object
	.size		$str$25,(__unnamed_1 - $str$25)
$str$25:
        /*008d*/ 	.byte	0x28, 0x28, 0x75, 0x69, 0x6e, 0x74, 0x33, 0x32, 0x5f, 0x74, 0x28, 0x74, 0x68, 0x72, 0x65, 0x61
        /*009d*/ 	.byte	0x64, 0x49, 0x64, 0x78, 0x2e, 0x78, 0x29, 0x20, 0x2f, 0x20, 0x33, 0x32, 0x29, 0x20, 0x25, 0x20
        /*00ad*/ 	.byte	0x34, 0x29, 0x20, 0x3d, 0x3d, 0x20, 0x28, 0x28, 0x28, 0x74, 0x6d, 0x65, 0x6d, 0x5f, 0x61, 0x64
        /*00bd*/ 	.byte	0x64, 0x72, 0x20, 0x3e, 0x3e, 0x20, 0x31, 0x36, 0x29, 0x20, 0x2f, 0x20, 0x33, 0x32, 0x29, 0x20
        /*00cd*/ 	.byte	0x25, 0x20, 0x34, 0x29, 0x00
	.type		__unnamed_1,@object
	.size		__unnamed_1,(__unnamed_2 - __unnamed_1)
__unnamed_1:
        /*00d2*/ 	.byte	0x61, 0x75, 0x74, 0x6f, 0x20, 0x63, 0x75, 0x74, 0x65, 0x3a, 0x3a, 0x61, 0x73, 0x5f, 0x70, 0x6f
        /* <DEDUP_REMOVED lines=24> */
        /*0262*/ 	.byte	0x30, 0x34, 0x38, 0x3e, 0x3e, 0x3e, 0x3e, 0x5d, 0x00
	.type		__unnamed_2,@object
	.size		__unnamed_2,(.L_2 - __unnamed_2)
__unnamed_2:
        /* <DEDUP_REMOVED lines=45> */
        /*053b*/ 	.byte	0x3e, 0x3e, 0x3e, 0x5d, 0x00
.L_2:


//--------------------- .nv.shared._ZN7cutlass13device_kernelINS_4gemm6kernel13GemmUniversalIN4cute5tupleIJiiiiEEENS1_10collective13CollectiveMmaINS1_35MainloopSm100TmaUmmaWarpSpecializedILi4ELi2ELi4ENS5_IJNS4_1CILi2EEENSA_ILi1EEESC_EEEEENS5_IJNSA_ILi64EEENSA_ILi128EEESF_EEENS_10bfloat16_tENS5_IJlSC_lEEESI_SJ_NS4_8TiledMMAINS4_8MMA_AtomIJNS4_20SM100_MMA_F16BF16_SSISI_SI_fLi64ELi128ELNS4_4UMMA5MajorE0ELSO_0ELNSN_7ScaleInE0ELSP_0EEEEEENS4_6LayoutINS5_IJSC_SC_SC_EEENS5_IJNSA_ILi0EEESU_SU_EEEEENS5_IJNS4_10UnderscoreESX_SX_EEEEENS4_13SM90_TMA_LOADENS4_14ComposedLayoutINS4_7SwizzleILi3ELi4ELi3EEENS4_18smem_ptr_flag_bitsILi16EEENSS_INS5_IJNSA_ILi8EEESF_EEENS5_IJSF_SC_EEEEEEEvNS4_8identityENS4_23SM90_TMA_LOAD_MULTICASTES1A_vS1B_EENS_8epilogue10collective18CollectiveEpilogueINS1E_23Sm100TmaWarpSpecializedILi4ELi2ELi16ELb1ELb0EEEJSH_NS5_IJNSS_ISF_SC_EENSS_INSA_ILi32EEESC_EEEEESI_SJ_SI_SJ_NS1E_6fusion15FusionCallbacksIS1I_NS1N_17LinearCombinationISI_fSI_fLNS_15FloatRoundStyleE2EEESH_S1M_JEEENS4_5SM1004TMEM4LOAD26SM100_TMEM_LOAD_16dp256b4xES10_NS11_INS12_ILi2ELi4ELi3EEES15_NSS_INS5_IJS16_S1K_EEENS5_IJS1K_SC_EEEEEEENS4_17SM75_U32x4_LDSM_NENS4_14SM90_TMA_STOREES21_NS4_17SM90_U32x4_STSM_NENS4_39AutoVectorizingCopyWithAssumedAlignmentILi128EEEEEEvvEEEEvNT_6ParamsE --------------------------
	.section	.nv.shared._ZN7cutlass13device_kernelINS_4gemm6kernel13GemmUniversalIN4cute5tupleIJiiiiEEENS1_10collective13CollectiveMmaINS1_35MainloopSm100TmaUmmaWarpSpecializedILi4ELi2ELi4ENS5_IJNS4_1CILi2EEENSA_ILi1EEESC_EEEEENS5_IJNSA_ILi64EEENSA_ILi128EEESF_EEENS_10bfloat16_tENS5_IJlSC_lEEESI_SJ_NS4_8TiledMMAINS4_8MMA_AtomIJNS4_20SM100_MMA_F16BF16_SSISI_SI_fLi64ELi128ELNS4_4UMMA5MajorE0ELSO_0ELNSN_7ScaleInE0ELSP_0EEEEEENS4_6LayoutINS5_IJSC_SC_SC_EEENS5_IJNSA_ILi0EEESU_SU_EEEEENS5_IJNS4_10UnderscoreESX_SX_EEEEENS4_13SM90_TMA_LOADENS4_14ComposedLayoutINS4_7SwizzleILi3ELi4ELi3EEENS4_18smem_ptr_flag_bitsILi16EEENSS_INS5_IJNSA_ILi8EEESF_EEENS5_IJSF_SC_EEEEEEEvNS4_8identityENS4_23SM90_TMA_LOAD_MULTICASTES1A_vS1B_EENS_8epilogue10collective18CollectiveEpilogueINS1E_23Sm100TmaWarpSpecializedILi4ELi2ELi16ELb1ELb0EEEJSH_NS5_IJNSS_ISF_SC_EENSS_INSA_ILi32EEESC_EEEEESI_SJ_SI_SJ_NS1E_6fusion15FusionCallbacksIS1I_NS1N_17LinearCombinationISI_fSI_fLNS_15FloatRoundStyleE2EEESH_S1M_JEEENS4_5SM1004TMEM4LOAD26SM100_TMEM_LOAD_16dp256b4xES10_NS11_INS12_ILi2ELi4ELi3EEES15_NSS_INS5_IJS16_S1K_EEENS5_IJS1K_SC_EEEEEEENS4_17SM75_U32x4_LDSM_NENS4_14SM90_TMA_STOREES21_NS4_17SM90_U32x4_STSM_NENS4_39AutoVectorizingCopyWithAssumedAlignmentILi128EEEEEEvvEEEEvNT_6ParamsE,"aw",@nobits
	.sectionflags	@""
	.align	16
	.zero		1024


//--------------------- .nv.shared.reserved.0     --------------------------
	.section	.nv.shared.reserved.0,"aw",@nobits
	.weak		__nv_reservedSMEM_offset_0_alias
	.size		__nv_reservedSMEM_offset_0_alias, 0, 64
	.other		__nv_reservedSMEM_offset_0_alias,@"STO_CUDA_RESERVED_SHARED STV_DEFAULT"
__nv_reservedSMEM_offset_0_alias:
	.zero		0
.nv.shared.reserved.0:
	.zero		64
	.weak		__nv_reservedSMEM_tcgen05_partition
	.type		__nv_reservedSMEM_tcgen05_partition,@object
	.size		__nv_reservedSMEM_tcgen05_partition,(.L_0 - __nv_reservedSMEM_tcgen05_partition)
__nv_reservedSMEM_tcgen05_partition:
	.zero		32
.L_0:


//--------------------- .nv.global                --------------------------
	.section	.nv.global,"aw",@nobits
.nv.global:
	.type		_ZN39_INTERNAL_c5731250_4_k_cu_818551f2_92614cute1_E,@object
	.size		_ZN39_INTERNAL_c5731250_4_k_cu_818551f2_92614cute1_E,(_ZN39_INTERNAL_c5731250_4_k_cu_818551f2_92614cuda3std3__45__cpo6cbeginE - _ZN39_INTERNAL_c5731250_4_k_cu_818551f2_92614cute1_E)
_ZN39_INTERNAL_c5731250_4_k_cu_818551f2_92614cute1_E:
	.zero		1
	.type		_ZN39_INTERNAL_c5731250_4_k_cu_818551f2_92614cuda3std3__45__cpo6cbeginE,@object
	.size		_ZN39_INTERNAL_c5731250_4_k_cu_818551f2_92614cuda3std3__45__cpo6cbeginE,(_ZN39_INTERNAL_c5731250_4_k_cu_818551f2_92614cuda3std3__48in_placeE - _ZN39_INTERNAL_c5731250_4_k_cu_818551f2_92614cuda3std3__45__cpo6cbeginE)
_ZN39_INTERNAL_c5731250_4_k_cu_818551f2_92614cuda3std3__45__cpo6cbeginE:
	.zero		1
	.type		_ZN39_INTERNAL_c5731250_4_k_cu_818551f2_92614cuda3std3__48in_placeE,@object
	.size		_ZN39_INTERNAL_c5731250_4_k_cu_818551f2_92614cuda3std3__48in_placeE,(_ZN39_INTERNAL_c5731250_4_k_cu_818551f2_92614cuda3std6ranges3__45__cpo9iter_moveE - _ZN39_INTERNAL_c5731250_4_k_cu_818551f2_92614cuda3std3__48in_placeE)
_ZN39_INTERNAL_c5731250_4_k_cu_818551f2_92614cuda3std3__48in_placeE:
	.zero		1
	.type		_ZN39_INTERNAL_c5731250_4_k_cu_818551f2_92614cuda3std6ranges3__45__cpo9iter_moveE,@object
	.size		_ZN39_INTERNAL_c5731250_4_k_cu_818551f2_92614cuda3std6ranges3__45__cpo9iter_moveE,(_ZN39_INTERNAL_c5731250_4_k_cu_818551f2_92614cuda3std3__45__cpo5beginE - _ZN39_INTERNAL_c5731250_4_k_cu_818551f2_92614cuda3std6ranges3__45__cpo9iter_moveE)
_ZN39_INTERNAL_c5731250_4_k_cu_818551f2_92614cuda3std6ranges3__45__cpo9iter_moveE:
	.zero		1
	.type		_ZN39_INTERNAL_c5731250_4_k_cu_818551f2_92614cuda3std3__45__cpo5beginE,@object
	.size		_ZN39_INTERNAL_c5731250_4_k_cu_818551f2_92614cuda3std3__45__cpo5beginE,(_ZN39_INTERNAL_c5731250_4_k_cu_818551f2_92614cuda3std3__441_GLOBAL__N__c5731250_4_k_cu_818551f2_92616ignoreE - _ZN39_INTERNAL_c5731250_4_k_cu_818551f2_92614cuda3std3__45__cpo5beginE)
_ZN39_INTERNAL_c5731250_4_k_cu_818551f2_92614cuda3std3__45__cpo5beginE:
	.zero		1
	.type		_ZN39_INTERNAL_c5731250_4_k_cu_818551f2_92614cuda3std3__441_GLOBAL__N__c5731250_4_k_cu_818551f2_92616ignoreE,@object
	.size		_ZN39_INTERNAL_c5731250_4_k_cu_818551f2_92614cuda3std3__441_GLOBAL__N__c5731250_4_k_cu_818551f2_92616ignoreE,(_ZN39_INTERNAL_c5731250_4_k_cu_818551f2_92614cute7productE - _ZN39_INTERNAL_c5731250_4_k_cu_818551f2_92614cuda3std3__441_GLOBAL__N__c5731250_4_k_cu_818551f2_92616ignoreE)
_ZN39_INTERNAL_c5731250_4_k_cu_818551f2_92614cuda3std3__441_GLOBAL__N__c5731250_4_k_cu_818551f2_92616ignoreE:
	.zero		1
	.type		_ZN39_INTERNAL_c5731250_4_k_cu_818551f2_92614cute7productE,@object
	.size		_ZN39_INTERNAL_c5731250_4_k_cu_818551f2_92614cute7productE,(_ZN39_INTERNAL_c5731250_4_k_cu_818551f2_92614cuda3std3__45__cpo3endE - _ZN39_INTERNAL_c5731250_4_k_cu_818551f2_92614cute7productE)
_ZN39_INTERNAL_c5731250_4_k_cu_818551f2_92614cute7productE:
	.zero		1
	.type		_ZN39_INTERNAL_c5731250_4_k_cu_818551f2_92614cuda3std3__45__cpo3endE,@object
	.size		_ZN39_INTERNAL_c5731250_4_k_cu_818551f2_92614cuda3std3__45__cpo3endE,(_ZN39_INTERNAL_c5731250_4_k_cu_818551f2_92614cuda3std3__419piecewise_constructE - _ZN39_INTERNAL_c5731250_4_k_cu_818551f2_92614cuda3std3__45__cpo3endE)
_ZN39_INTERNAL_c5731250_4_k_cu_818551f2_92614cuda3std3__45__cpo3endE:
	.zero		1
	.type		_ZN39_INTERNAL_c5731250_4_k_cu_818551f2_92614cuda3std3__419piecewise_constructE,@object
	.size		_ZN39_INTERNAL_c5731250_4_k_cu_818551f2_92614cuda3std3__419piecewise_constructE,(_ZN39_INTERNAL_c5731250_4_k_cu_818551f2_92614cuda3std3__45__cpo4cendE - _ZN39_INTERNAL_c5731250_4_k_cu_818551f2_92614cuda3std3__419piecewise_constructE)
_ZN39_INTERNAL_c5731250_4_k_cu_818551f2_92614cuda3std3__419piecewise_constructE:
	.zero		1
	.type		_ZN39_INTERNAL_c5731250_4_k_cu_818551f2_92614cuda3std3__45__cpo4cendE,@object
	.size		_ZN39_INTERNAL_c5731250_4_k_cu_818551f2_92614cuda3std3__45__cpo4cendE,(_ZN39_INTERNAL_c5731250_4_k_cu_818551f2_92614cuda3std6ranges3__45__cpo4swapE - _ZN39_INTERNAL_c5731250_4_k_cu_818551f2_92614cuda3std3__45__cpo4cendE)
_ZN39_INTERNAL_c5731250_4_k_cu_818551f2_92614cuda3std3__45__cpo4cendE:
	.zero		1
	.type		_ZN39_INTERNAL_c5731250_4_k_cu_818551f2_92614cuda3std6ranges3__45__cpo4swapE,@object
	.size		_ZN39_INTERNAL_c5731250_4_k_cu_818551f2_92614cuda3std6ranges3__45__cpo4swapE,(.L_10 - _ZN39_INTERNAL_c5731250_4_k_cu_818551f2_92614cuda3std6ranges3__45__cpo4swapE)
_ZN39_INTERNAL_c5731250_4_k_cu_818551f2_92614cuda3std6ranges3__45__cpo4swapE:
	.zero		1
.L_10:


//--------------------- .nv.constant0._ZN7cutlass13device_kernelINS_4gemm6kernel13GemmUniversalIN4cute5tupleIJiiiiEEENS1_10collective13CollectiveMmaINS1_35MainloopSm100TmaUmmaWarpSpecializedILi4ELi2ELi4ENS5_IJNS4_1CILi2EEENSA_ILi1EEESC_EEEEENS5_IJNSA_ILi64EEENSA_ILi128EEESF_EEENS_10bfloat16_tENS5_IJlSC_lEEESI_SJ_NS4_8TiledMMAINS4_8MMA_AtomIJNS4_20SM100_MMA_F16BF16_SSISI_SI_fLi64ELi128ELNS4_4UMMA5MajorE0ELSO_0ELNSN_7ScaleInE0ELSP_0EEEEEENS4_6LayoutINS5_IJSC_SC_SC_EEENS5_IJNSA_ILi0EEESU_SU_EEEEENS5_IJNS4_10UnderscoreESX_SX_EEEEENS4_13SM90_TMA_LOADENS4_14ComposedLayoutINS4_7SwizzleILi3ELi4ELi3EEENS4_18smem_ptr_flag_bitsILi16EEENSS_INS5_IJNSA_ILi8EEESF_EEENS5_IJSF_SC_EEEEEEEvNS4_8identityENS4_23SM90_TMA_LOAD_MULTICASTES1A_vS1B_EENS_8epilogue10collective18CollectiveEpilogueINS1E_23Sm100TmaWarpSpecializedILi4ELi2ELi16ELb1ELb0EEEJSH_NS5_IJNSS_ISF_SC_EENSS_INSA_ILi32EEESC_EEEEESI_SJ_SI_SJ_NS1E_6fusion15FusionCallbacksIS1I_NS1N_17LinearCombinationISI_fSI_fLNS_15FloatRoundStyleE2EEESH_S1M_JEEENS4_5SM1004TMEM4LOAD26SM100_TMEM_LOAD_16dp256b4xES10_NS11_INS12_ILi2ELi4ELi3EEES15_NSS_INS5_IJS16_S1K_EEENS5_IJS1K_SC_EEEEEEENS4_17SM75_U32x4_LDSM_NENS4_14SM90_TMA_STOREES21_NS4_17SM90_U32x4_STSM_NENS4_39AutoVectorizingCopyWithAssumedAlignmentILi128EEEEEEvvEEEEvNT_6ParamsE --------------------------
	.section	.nv.constant0._ZN7cutlass13device_kernelINS_4gemm6kernel13GemmUniversalIN4cute5tupleIJiiiiEEENS1_10collective13CollectiveMmaINS1_35MainloopSm100TmaUmmaWarpSpecializedILi4ELi2ELi4ENS5_IJNS4_1CILi2EEENSA_ILi1EEESC_EEEEENS5_IJNSA_ILi64EEENSA_ILi128EEESF_EEENS_10bfloat16_tENS5_IJlSC_lEEESI_SJ_NS4_8TiledMMAINS4_8MMA_AtomIJNS4_20SM100_MMA_F16BF16_SSISI_SI_fLi64ELi128ELNS4_4UMMA5MajorE0ELSO_0ELNSN_7ScaleInE0ELSP_0EEEEEENS4_6LayoutINS5_IJSC_SC_SC_EEENS5_IJNSA_ILi0EEESU_SU_EEEEENS5_IJNS4_10UnderscoreESX_SX_EEEEENS4_13SM90_TMA_LOADENS4_14ComposedLayoutINS4_7SwizzleILi3ELi4ELi3EEENS4_18smem_ptr_flag_bitsILi16EEENSS_INS5_IJNSA_ILi8EEESF_EEENS5_IJSF_SC_EEEEEEEvNS4_8identityENS4_23SM90_TMA_LOAD_MULTICASTES1A_vS1B_EENS_8epilogue10collective18CollectiveEpilogueINS1E_23Sm100TmaWarpSpecializedILi4ELi2ELi16ELb1ELb0EEEJSH_NS5_IJNSS_ISF_SC_EENSS_INSA_ILi32EEESC_EEEEESI_SJ_SI_SJ_NS1E_6fusion15FusionCallbacksIS1I_NS1N_17LinearCombinationISI_fSI_fLNS_15FloatRoundStyleE2EEESH_S1M_JEEENS4_5SM1004TMEM4LOAD26SM100_TMEM_LOAD_16dp256b4xES10_NS11_INS12_ILi2ELi4ELi3EEES15_NSS_INS5_IJS16_S1K_EEENS5_IJS1K_SC_EEEEEEENS4_17SM75_U32x4_LDSM_NENS4_14SM90_TMA_STOREES21_NS4_17SM90_U32x4_STSM_NENS4_39AutoVectorizingCopyWithAssumedAlignmentILi128EEEEEEvvEEEEvNT_6ParamsE,"a",@progbits
	.sectionflags	@""
	.align	4
.nv.constant0._ZN7cutlass13device_kernelINS_4gemm6kernel13GemmUniversalIN4cute5tupleIJiiiiEEENS1_10collective13CollectiveMmaINS1_35MainloopSm100TmaUmmaWarpSpecializedILi4ELi2ELi4ENS5_IJNS4_1CILi2EEENSA_ILi1EEESC_EEEEENS5_IJNSA_ILi64EEENSA_ILi128EEESF_EEENS_10bfloat16_tENS5_IJlSC_lEEESI_SJ_NS4_8TiledMMAINS4_8MMA_AtomIJNS4_20SM100_MMA_F16BF16_SSISI_SI_fLi64ELi128ELNS4_4UMMA5MajorE0ELSO_0ELNSN_7ScaleInE0ELSP_0EEEEEENS4_6LayoutINS5_IJSC_SC_SC_EEENS5_IJNSA_ILi0EEESU_SU_EEEEENS5_IJNS4_10UnderscoreESX_SX_EEEEENS4_13SM90_TMA_LOADENS4_14ComposedLayoutINS4_7SwizzleILi3ELi4ELi3EEENS4_18smem_ptr_flag_bitsILi16EEENSS_INS5_IJNSA_ILi8EEESF_EEENS5_IJSF_SC_EEEEEEEvNS4_8identityENS4_23SM90_TMA_LOAD_MULTICASTES1A_vS1B_EENS_8epilogue10collective18CollectiveEpilogueINS1E_23Sm100TmaWarpSpecializedILi4ELi2ELi16ELb1ELb0EEEJSH_NS5_IJNSS_ISF_SC_EENSS_INSA_ILi32EEESC_EEEEESI_SJ_SI_SJ_NS1E_6fusion15FusionCallbacksIS1I_NS1N_17LinearCombinationISI_fSI_fLNS_15FloatRoundStyleE2EEESH_S1M_JEEENS4_5SM1004TMEM4LOAD26SM100_TMEM_LOAD_16dp256b4xES10_NS11_INS12_ILi2ELi4ELi3EEES15_NSS_INS5_IJS16_S1K_EEENS5_IJS1K_SC_EEEEEEENS4_17SM75_U32x4_LDSM_NENS4_14SM90_TMA_STOREES21_NS4_17SM90_U32x4_STSM_NENS4_39AutoVectorizingCopyWithAssumedAlignmentILi128EEEEEEvvEEEEvNT_6ParamsE:
	.zero		2944


//--------------------- SYMBOLS --------------------------

	.type		.nv.reservedSmem.offset0,@object
	.size		.nv.reservedSmem.offset0,0x4
	.type		.nv.reservedSmem.cap,@object
	.size		.nv.reservedSmem.cap,0x4
	.type		__assertfail,@function
